// auto-generated by cutlass_sweep.gemm — config: {"arch": "sm_100", "cluster_m": 2, "cluster_n": 1, "dtype": "e5m2", "stages": 0, "tile_k": 64, "tile_m": 64, "tile_n": 64}
#include "cutlass/cutlass.h"
#include "cutlass/gemm/collective/collective_builder.hpp"
#include "cutlass/gemm/device/gemm_universal_adapter.h"
#include "cutlass/gemm/kernel/gemm_universal.hpp"
#include "cutlass/epilogue/collective/collective_builder.hpp"

using ElemA = cutlass::float_e5m2_t;
using ElemB = cutlass::float_e5m2_t;
using ElemCD = cutlass::float_e5m2_t;
using Acc  = float;
using TileShape    = cute::Shape<cute::_64, cute::_64, cute::_64>;
using ClusterShape = cute::Shape<cute::_2, cute::_1, cute::_1>;

using CollectiveEpilogue = typename cutlass::epilogue::collective::CollectiveBuilder<
    cutlass::arch::Sm100, cutlass::arch::OpClassTensorOp,
    TileShape, ClusterShape,
    cutlass::epilogue::collective::EpilogueTileAuto,
    Acc, Acc,
    ElemCD, cutlass::layout::RowMajor, 128 / cutlass::sizeof_bits<ElemCD>::value,
    ElemCD, cutlass::layout::RowMajor, 128 / cutlass::sizeof_bits<ElemCD>::value,
    cutlass::epilogue::collective::EpilogueScheduleAuto
  >::CollectiveOp;

using CollectiveMainloop = typename cutlass::gemm::collective::CollectiveBuilder<
    cutlass::arch::Sm100, cutlass::arch::OpClassTensorOp,
    ElemA, cutlass::layout::RowMajor, 128 / cutlass::sizeof_bits<ElemA>::value,
    ElemB, cutlass::layout::ColumnMajor, 128 / cutlass::sizeof_bits<ElemB>::value,
    Acc,
    TileShape, ClusterShape,
    cutlass::gemm::collective::StageCountAutoCarveout<static_cast<int>(sizeof(typename CollectiveEpilogue::SharedStorage))>,
    cutlass::gemm::collective::KernelScheduleAuto
  >::CollectiveOp;

using GemmKernel = cutlass::gemm::kernel::GemmUniversal<
    cute::Shape<int,int,int,int>,
    CollectiveMainloop,
    CollectiveEpilogue
>;
using Gemm = cutlass::gemm::device::GemmUniversalAdapter<GemmKernel>;

// Force the device kernel symbol into the cubin without needing a host main.
auto* _anchor = &cutlass::device_kernel<GemmKernel>;


// ===== COMPILED SASS (sm_100a) =====

	.target	sm_100a

	.elftype	@"ET_EXEC"


//--------------------- .note.nv.tkinfo           --------------------------
	.section	.note.nv.tkinfo,"",@"SHT_NOTE"
	.sectionflags	@"SHF_NOTE_NV_TKINFO"
	.tkinfo
        /*0018*/ 	.word	0x00000002
        /*0030*/ 	.string	""
        /*0030*/ 	.string	"ptxas"
        /*0030*/ 	.string	"Cuda compilation tools, release 13.0, V13.0.88"
        /*0030*/ 	.string	"Build cuda_13.0.r13.0/compiler.36424714_0"
        /*0030*/ 	.string	"-arch sm_100a -m 64 "



//--------------------- .note.nv.cuinfo           --------------------------
	.section	.note.nv.cuinfo,"",@"SHT_NOTE"
	.sectionflags	@"SHF_NOTE_NV_CUINFO"
        /*0018*/ 	.short	0x0002
        /*001a*/ 	.short	0x0064
        /*001c*/ 	.short	0x0082
	.zero		2


//--------------------- .nv.info                  --------------------------
	.section	.nv.info,"",@"SHT_CUDA_INFO"
	.align	4


	//----- nvinfo : EIATTR_REGCOUNT
	.align		4
        /*0000*/ 	.byte	0x04, 0x2f
        /*0002*/ 	.short	(.L_19 - .L_18)
	.align		4
.L_18:
        /*0004*/ 	.word	index@(_ZN7cutlass13device_kernelINS_4gemm6kernel13GemmUniversalIN4cute5tupleIJiiiiEEENS1_10collective13CollectiveMmaINS1_35MainloopSm100TmaUmmaWarpSpecializedILi27ELi2ELi4ENS5_IJNS4_1CILi2EEENSA_ILi1EEESC_EEEEENS5_IJNSA_ILi64EEESF_SF_EEENS_12float_e5m2_tENS5_IJlSC_lEEESH_SI_NS4_8TiledMMAINS4_8MMA_AtomIJNS4_10MMA_TraitsINS4_19SM100_MMA_F8F6F4_SSEJSH_SH_fSF_SF_NS4_17integral_constantINS4_4UMMA5MajorELSP_0EEESQ_NSN_INSO_7ScaleInELSR_0EEESS_EEEEEENS4_6LayoutINS5_IJSC_SC_SC_EEENS5_IJNSA_ILi0EEESX_SX_EEEEENS5_IJNS4_10UnderscoreES10_S10_EEEEENS4_13SM90_TMA_LOADENS4_14ComposedLayoutINS4_7SwizzleILi2ELi4ELi3EEENS4_18smem_ptr_flag_bitsILi8EEENSV_INS5_IJNSA_ILi8EEESF_EEENS5_IJSF_SC_EEEEEEEvNS4_8identityENS4_23SM90_TMA_LOAD_MULTICASTES1D_vS1E_EENS_8epilogue10collective18CollectiveEpilogueINS1H_23Sm100TmaWarpSpecializedILi1ELi1ELi32ELb0ELb0EEEJSG_NS5_IJNSV_ISF_SC_EES1M_EEESH_SI_SH_SI_NS1H_6fusion15FusionCallbacksIS1L_NS1O_17LinearCombinationISH_fSH_fLNS_15FloatRoundStyleE2EEESG_S1N_JEEENS4_5SM1004TMEM4LOAD26SM100_TMEM_LOAD_16dp32b32xES13_S1D_NS4_39AutoVectorizingCopyWithAssumedAlignmentILi128EEENS4_14SM90_TMA_STOREES1D_S1Z_S1Z_EEEvvEEEEvNT_6ParamsE)
        /*0008*/ 	.word	0x00000059


	//----- nvinfo : EIATTR_FRAME_SIZE
	.align		4
.L_19:
        /*000c*/ 	.byte	0x04, 0x11
        /*000e*/ 	.short	(.L_21 - .L_20)
	.align		4
.L_20:
        /*0010*/ 	.word	index@($__internal_2_$__cuda_sm10x_tcgen05_guardrail_trap_unallocated_columns_being_dealloced)
        /*0014*/ 	.word	0x00000000


	//----- nvinfo : EIATTR_FRAME_SIZE
	.align		4
.L_21:
        /*0018*/ 	.byte	0x04, 0x11
        /*001a*/ 	.short	(.L_23 - .L_22)
	.align		4
.L_22:
        /*001c*/ 	.word	index@($__internal_1_$__cuda_sm10x_tcgen05_guardrail_trap_phase_invalid_during_alloc)
        /*0020*/ 	.word	0x00000000


	//----- nvinfo : EIATTR_FRAME_SIZE
	.align		4
.L_23:
        /*0024*/ 	.byte	0x04, 0x11
        /*0026*/ 	.short	(.L_25 - .L_24)
	.align		4
.L_24:
        /*0028*/ 	.word	index@($__internal_0_$__cuda_sm10x_tcgen05_guardrail_trap_col_being_dealloced_not_returned_by_alloc)
        /*002c*/ 	.word	0x00000000


	//----- nvinfo : EIATTR_FRAME_SIZE
	.align		4
.L_25:
        /*0030*/ 	.byte	0x04, 0x11
        /*0032*/ 	.short	(.L_27 - .L_26)
	.align		4
.L_26:
        /*0034*/ 	.word	index@(_ZN7cutlass13device_kernelINS_4gemm6kernel13GemmUniversalIN4cute5tupleIJiiiiEEENS1_10collective13CollectiveMmaINS1_35MainloopSm100TmaUmmaWarpSpecializedILi27ELi2ELi4ENS5_IJNS4_1CILi2EEENSA_ILi1EEESC_EEEEENS5_IJNSA_ILi64EEESF_SF_EEENS_12float_e5m2_tENS5_IJlSC_lEEESH_SI_NS4_8TiledMMAINS4_8MMA_AtomIJNS4_10MMA_TraitsINS4_19SM100_MMA_F8F6F4_SSEJSH_SH_fSF_SF_NS4_17integral_constantINS4_4UMMA5MajorELSP_0EEESQ_NSN_INSO_7ScaleInELSR_0EEESS_EEEEEENS4_6LayoutINS5_IJSC_SC_SC_EEENS5_IJNSA_ILi0EEESX_SX_EEEEENS5_IJNS4_10UnderscoreES10_S10_EEEEENS4_13SM90_TMA_LOADENS4_14ComposedLayoutINS4_7SwizzleILi2ELi4ELi3EEENS4_18smem_ptr_flag_bitsILi8EEENSV_INS5_IJNSA_ILi8EEESF_EEENS5_IJSF_SC_EEEEEEEvNS4_8identityENS4_23SM90_TMA_LOAD_MULTICASTES1D_vS1E_EENS_8epilogue10collective18CollectiveEpilogueINS1H_23Sm100TmaWarpSpecializedILi1ELi1ELi32ELb0ELb0EEEJSG_NS5_IJNSV_ISF_SC_EES1M_EEESH_SI_SH_SI_NS1H_6fusion15FusionCallbacksIS1L_NS1O_17LinearCombinationISH_fSH_fLNS_15FloatRoundStyleE2EEESG_S1N_JEEENS4_5SM1004TMEM4LOAD26SM100_TMEM_LOAD_16dp32b32xES13_S1D_NS4_39AutoVectorizingCopyWithAssumedAlignmentILi128EEENS4_14SM90_TMA_STOREES1D_S1Z_S1Z_EEEvvEEEEvNT_6ParamsE)
        /*0038*/ 	.word	0x00000000


	//----- nvinfo : EIATTR_MIN_STACK_SIZE
	.align		4
.L_27:
        /*003c*/ 	.byte	0x04, 0x12
        /*003e*/ 	.short	(.L_29 - .L_28)
	.align		4
.L_28:
        /*0040*/ 	.word	index@(_ZN7cutlass13device_kernelINS_4gemm6kernel13GemmUniversalIN4cute5tupleIJiiiiEEENS1_10collective13CollectiveMmaINS1_35MainloopSm100TmaUmmaWarpSpecializedILi27ELi2ELi4ENS5_IJNS4_1CILi2EEENSA_ILi1EEESC_EEEEENS5_IJNSA_ILi64EEESF_SF_EEENS_12float_e5m2_tENS5_IJlSC_lEEESH_SI_NS4_8TiledMMAINS4_8MMA_AtomIJNS4_10MMA_TraitsINS4_19SM100_MMA_F8F6F4_SSEJSH_SH_fSF_SF_NS4_17integral_constantINS4_4UMMA5MajorELSP_0EEESQ_NSN_INSO_7ScaleInELSR_0EEESS_EEEEEENS4_6LayoutINS5_IJSC_SC_SC_EEENS5_IJNSA_ILi0EEESX_SX_EEEEENS5_IJNS4_10UnderscoreES10_S10_EEEEENS4_13SM90_TMA_LOADENS4_14ComposedLayoutINS4_7SwizzleILi2ELi4ELi3EEENS4_18smem_ptr_flag_bitsILi8EEENSV_INS5_IJNSA_ILi8EEESF_EEENS5_IJSF_SC_EEEEEEEvNS4_8identityENS4_23SM90_TMA_LOAD_MULTICASTES1D_vS1E_EENS_8epilogue10collective18CollectiveEpilogueINS1H_23Sm100TmaWarpSpecializedILi1ELi1ELi32ELb0ELb0EEEJSG_NS5_IJNSV_ISF_SC_EES1M_EEESH_SI_SH_SI_NS1H_6fusion15FusionCallbacksIS1L_NS1O_17LinearCombinationISH_fSH_fLNS_15FloatRoundStyleE2EEESG_S1N_JEEENS4_5SM1004TMEM4LOAD26SM100_TMEM_LOAD_16dp32b32xES13_S1D_NS4_39AutoVectorizingCopyWithAssumedAlignmentILi128EEENS4_14SM90_TMA_STOREES1D_S1Z_S1Z_EEEvvEEEEvNT_6ParamsE)
        /*0044*/ 	.word	0x00000000
.L_29:


//--------------------- .nv.compat                --------------------------
	.section	.nv.compat,"",@"SHT_CUDA_COMPAT_INFO"
	.align	4
        /*0000*/ 	.byte	0x02, 0x09, 0x01, 0x00, 0x02, 0x02, 0x02, 0x00, 0x02, 0x05, 0x05, 0x00, 0x03, 0x07, 0x01, 0x01
        /*0010*/ 	.byte	0x02, 0x03, 0x01, 0x00, 0x02, 0x06, 0x01, 0x00, 0x04, 0x0b, 0x08, 0x00, 0x09, 0x00, 0x00, 0x00
        /*0020*/ 	.byte	0x00, 0x00, 0x00, 0x00


//--------------------- .nv.info._ZN7cutlass13device_kernelINS_4gemm6kernel13GemmUniversalIN4cute5tupleIJiiiiEEENS1_10collective13CollectiveMmaINS1_35MainloopSm100TmaUmmaWarpSpecializedILi27ELi2ELi4ENS5_IJNS4_1CILi2EEENSA_ILi1EEESC_EEEEENS5_IJNSA_ILi64EEESF_SF_EEENS_12float_e5m2_tENS5_IJlSC_lEEESH_SI_NS4_8TiledMMAINS4_8MMA_AtomIJNS4_10MMA_TraitsINS4_19SM100_MMA_F8F6F4_SSEJSH_SH_fSF_SF_NS4_17integral_constantINS4_4UMMA5MajorELSP_0EEESQ_NSN_INSO_7ScaleInELSR_0EEESS_EEEEEENS4_6LayoutINS5_IJSC_SC_SC_EEENS5_IJNSA_ILi0EEESX_SX_EEEEENS5_IJNS4_10UnderscoreES10_S10_EEEEENS4_13SM90_TMA_LOADENS4_14ComposedLayoutINS4_7SwizzleILi2ELi4ELi3EEENS4_18smem_ptr_flag_bitsILi8EEENSV_INS5_IJNSA_ILi8EEESF_EEENS5_IJSF_SC_EEEEEEEvNS4_8identityENS4_23SM90_TMA_LOAD_MULTICASTES1D_vS1E_EENS_8epilogue10collective18CollectiveEpilogueINS1H_23Sm100TmaWarpSpecializedILi1ELi1ELi32ELb0ELb0EEEJSG_NS5_IJNSV_ISF_SC_EES1M_EEESH_SI_SH_SI_NS1H_6fusion15FusionCallbacksIS1L_NS1O_17LinearCombinationISH_fSH_fLNS_15FloatRoundStyleE2EEESG_S1N_JEEENS4_5SM1004TMEM4LOAD26SM100_TMEM_LOAD_16dp32b32xES13_S1D_NS4_39AutoVectorizingCopyWithAssumedAlignmentILi128EEENS4_14SM90_TMA_STOREES1D_S1Z_S1Z_EEEvvEEEEvNT_6ParamsE --------------------------
	.section	.nv.info._ZN7cutlass13device_kernelINS_4gemm6kernel13GemmUniversalIN4cute5tupleIJiiiiEEENS1_10collective13CollectiveMmaINS1_35MainloopSm100TmaUmmaWarpSpecializedILi27ELi2ELi4ENS5_IJNS4_1CILi2EEENSA_ILi1EEESC_EEEEENS5_IJNSA_ILi64EEESF_SF_EEENS_12float_e5m2_tENS5_IJlSC_lEEESH_SI_NS4_8TiledMMAINS4_8MMA_AtomIJNS4_10MMA_TraitsINS4_19SM100_MMA_F8F6F4_SSEJSH_SH_fSF_SF_NS4_17integral_constantINS4_4UMMA5MajorELSP_0EEESQ_NSN_INSO_7ScaleInELSR_0EEESS_EEEEEENS4_6LayoutINS5_IJSC_SC_SC_EEENS5_IJNSA_ILi0EEESX_SX_EEEEENS5_IJNS4_10UnderscoreES10_S10_EEEEENS4_13SM90_TMA_LOADENS4_14ComposedLayoutINS4_7SwizzleILi2ELi4ELi3EEENS4_18smem_ptr_flag_bitsILi8EEENSV_INS5_IJNSA_ILi8EEESF_EEENS5_IJSF_SC_EEEEEEEvNS4_8identityENS4_23SM90_TMA_LOAD_MULTICASTES1D_vS1E_EENS_8epilogue10collective18CollectiveEpilogueINS1H_23Sm100TmaWarpSpecializedILi1ELi1ELi32ELb0ELb0EEEJSG_NS5_IJNSV_ISF_SC_EES1M_EEESH_SI_SH_SI_NS1H_6fusion15FusionCallbacksIS1L_NS1O_17LinearCombinationISH_fSH_fLNS_15FloatRoundStyleE2EEESG_S1N_JEEENS4_5SM1004TMEM4LOAD26SM100_TMEM_LOAD_16dp32b32xES13_S1D_NS4_39AutoVectorizingCopyWithAssumedAlignmentILi128EEENS4_14SM90_TMA_STOREES1D_S1Z_S1Z_EEEvvEEEEvNT_6ParamsE,"",@"SHT_CUDA_INFO"
	.sectionflags	@""
	.align	4


	//----- nvinfo : EIATTR_CUDA_API_VERSION
	.align		4
        /*0000*/ 	.byte	0x04, 0x37
        /*0002*/ 	.short	(.L_31 - .L_30)
.L_30:
        /*0004*/ 	.word	0x00000082


	//----- nvinfo : EIATTR_KPARAM_INFO
	.align		4
.L_31:
        /*0008*/ 	.byte	0x04, 0x17
        /*000a*/ 	.short	(.L_33 - .L_32)
.L_32:
        /*000c*/ 	.word	0x00000000
        /*0010*/ 	.short	0x0000
        /*0012*/ 	.short	0x0000
        /*0014*/ 	.byte	0x00, 0xf0, 0x01, 0x20


	//----- nvinfo : EIATTR_AT_ENTRY_FRAGMENTS
	.align		4
.L_33:
        /*0018*/ 	.byte	0x04, 0x4f
        /*001a*/ 	.short	(.L_35 - .L_34)


	//   ....[0]....
.L_34:
        /*001c*/ 	.word	0x00000006


	//----- nvinfo : EIATTR_RESERVED_SMEM_USED
	.align		4
.L_35:
        /*0020*/ 	.byte	0x01, 0x41
	.zero		2


	//----- nvinfo : EIATTR_SPARSE_MMA_MASK
	.align		4
        /*0024*/ 	.byte	0x03, 0x50
        /*0026*/ 	.short	0x0000


	//----- nvinfo : EIATTR_TCGEN05_1CTA_USED
	.align		4
        /*0028*/ 	.byte	0x01, 0x51
	.zero		2


	//----- nvinfo : EIATTR_MAXREG_COUNT
	.align		4
        /*002c*/ 	.byte	0x03, 0x1b
        /*002e*/ 	.short	0x00ff


	//----- nvinfo : EIATTR_NUM_BARRIERS
	.align		4
        /*0030*/ 	.byte	0x02, 0x4c
        /*0032*/ 	.byte	0x07
	.zero		1


	//----- nvinfo : EIATTR_EXTERNS
	.align		4
        /*0034*/ 	.byte	0x04, 0x0f
        /*0036*/ 	.short	(.L_37 - .L_36)


	//   ....[0]....
	.align		4
.L_36:
        /*0038*/ 	.word	index@(__assertfail)


	//----- nvinfo : EIATTR_MERCURY_ISA_VERSION
	.align		4
.L_37:
        /*003c*/ 	.byte	0x03, 0x5f
        /*003e*/ 	.short	0x0101


	//----- nvinfo : EIATTR_INT_WARP_WIDE_INSTR_OFFSETS
	.align		4
        /*0040*/ 	.byte	0x04, 0x31
        /*0042*/ 	.short	(.L_39 - .L_38)


	//   ....[0]....
.L_38:
        /*0044*/ 	.word	0x00004b10


	//   ....[1]....
        /*0048*/ 	.word	0x00004b40


	//   ....[2]....
        /*004c*/ 	.word	0x00004b60


	//   ....[3]....
        /*0050*/ 	.word	0x00005740


	//   ....[4]....
        /*0054*/ 	.word	0x000057f0


	//----- nvinfo : EIATTR_COOP_GROUP_MASK_REGIDS
	.align		4
.L_39:
        /*0058*/ 	.byte	0x04, 0x29
        /*005a*/ 	.short	(.L_41 - .L_40)


	//   ....[0]....
.L_40:
        /*005c*/ 	.word	0xffffffff


	//   ....[1]....
        /*0060*/ 	.word	0xffffffff


	//   ....[2]....
        /*0064*/ 	.word	0xffffffff


	//   ....[3]....
        /*0068*/ 	.word	0xffffffff


	//   ....[4]....
        /*006c*/ 	.word	0xffffffff


	//   ....[5]....
        /*0070*/ 	.word	0xffffffff


	//   ....[6]....
        /*0074*/ 	.word	0xffffffff


	//   ....[7]....
        /*0078*/ 	.word	0xffffffff


	//   ....[8]....
        /*007c*/ 	.word	0xffffffff


	//   ....[9]....
        /*0080*/ 	.word	0xffffffff


	//   ....[10]....
        /*0084*/ 	.word	0xffffffff


	//   ....[11]....
        /*0088*/ 	.word	0xffffffff


	//   ....[12]....
        /*008c*/ 	.word	0xffffffff


	//   ....[13]....
        /*0090*/ 	.word	0xffffffff


	//----- nvinfo : EIATTR_COOP_GROUP_INSTR_OFFSETS
	.align		4
.L_41:
        /*0094*/ 	.byte	0x04, 0x28
        /*0096*/ 	.short	(.L_43 - .L_42)


	//   ....[0]....
.L_42:
        /*0098*/ 	.word	0x00000080


	//   ....[1]....
        /*009c*/ 	.word	0x000004e0


	//   ....[2]....
        /*00a0*/ 	.word	0x00000980


	//   ....[3]....
        /*00a4*/ 	.word	0x00000ac0


	//   ....[4]....
        /*00a8*/ 	.word	0x00000bc0


	//   ....[5]....
        /*00ac*/ 	.word	0x00000d30


	//   ....[6]....
        /*00b0*/ 	.word	0x00000ed0


	//   ....[7]....
        /*00b4*/ 	.word	0x00001090


	//   ....[8]....
        /*00b8*/ 	.word	0x00002250


	//   ....[9]....
        /*00bc*/ 	.word	0x00003de0


	//   ....[10]....
        /*00c0*/ 	.word	0x00003ff0


	//   ....[11]....
        /*00c4*/ 	.word	0x00004020


	//   ....[12]....
        /*00c8*/ 	.word	0x000049f0


	//   ....[13]....
        /*00cc*/ 	.word	0x00004c20


	//----- nvinfo : EIATTR_VRC_CTA_INIT_COUNT
	.align		4
.L_43:
        /*00d0*/ 	.byte	0x02, 0x4a
        /*00d2*/ 	.byte	0x80
	.zero		1


	//----- nvinfo : EIATTR_SYSCALL_OFFSETS
	.align		4
        /*00d4*/ 	.byte	0x04, 0x46
        /*00d6*/ 	.short	(.L_45 - .L_44)


	//   ....[0]....
.L_44:
        /*00d8*/ 	.word	0x00006360


	//   ....[1]....
        /*00dc*/ 	.word	0x000064a0


	//   ....[2]....
        /*00e0*/ 	.word	0x00006c20


	//----- nvinfo : EIATTR_MBARRIER_INSTR_OFFSETS
	.align		4
.L_45:
        /*00e4*/ 	.byte	0x04, 0x39
        /*00e6*/ 	.short	(.L_47 - .L_46)


	//   ....[0]....
.L_46:
        /*00e8*/ 	.word	0x00000600
        /*00ec*/ 	.word	0x000000ff
        /*00f0*/ 	.word	0x00000000
        /*00f4*/ 	.short	0x0100
        /*00f6*/ 	.byte	0x04
	.zero		1


	//   ....[1]....
        /*00f8*/ 	.word	0x00000610
        /*00fc*/ 	.word	0x000000ff
        /*0100*/ 	.word	0x000000d8
        /*0104*/ 	.short	0x0100
        /*0106*/ 	.byte	0x04
	.zero		1


	//   ....[2]....
        /*0108*/ 	.word	0x00000620
        /*010c*/ 	.word	0x000000ff
        /*0110*/ 	.word	0x00000008
        /*0114*/ 	.short	0x0100
        /*0116*/ 	.byte	0x04
	.zero		1


	//   ....[3]....
        /*0118*/ 	.word	0x00000630
        /*011c*/ 	.word	0x000000ff
        /*0120*/ 	.word	0x000000e0
        /*0124*/ 	.short	0x0100
        /*0126*/ 	.byte	0x04
	.zero		1


	//   ....[4]....
        /*0128*/ 	.word	0x00000640
        /*012c*/ 	.word	0x000000ff
        /*0130*/ 	.word	0x00000010
        /*0134*/ 	.short	0x0100
        /*0136*/ 	.byte	0x04
	.zero		1


	//   ....[5]....
        /*0138*/ 	.word	0x00000650
        /*013c*/ 	.word	0x000000ff
        /*0140*/ 	.word	0x000000e8
        /*0144*/ 	.short	0x0100
        /*0146*/ 	.byte	0x04
	.zero		1


	//   ....[6]....
        /*0148*/ 	.word	0x00000660
        /*014c*/ 	.word	0x000000ff
        /*0150*/ 	.word	0x00000018
        /*0154*/ 	.short	0x0100
        /*0156*/ 	.byte	0x04
	.zero		1


	//   ....[7]....
        /*0158*/ 	.word	0x00000670
        /*015c*/ 	.word	0x000000ff
        /*0160*/ 	.word	0x000000f0
        /*0164*/ 	.short	0x0100
        /*0166*/ 	.byte	0x04
	.zero		1


	//   ....[8]....
        /*0168*/ 	.word	0x00000680
        /*016c*/ 	.word	0x000000ff
        /*0170*/ 	.word	0x00000020
        /*0174*/ 	.short	0x0100
        /*0176*/ 	.byte	0x04
	.zero		1


	//   ....[9]....
        /*0178*/ 	.word	0x00000690
        /*017c*/ 	.word	0x000000ff
        /*0180*/ 	.word	0x000000f8
        /*0184*/ 	.short	0x0100
        /*0186*/ 	.byte	0x04
	.zero		1


	//   ....[10]....
        /*0188*/ 	.word	0x000006a0
        /*018c*/ 	.word	0x000000ff
        /*0190*/ 	.word	0x00000028
        /*0194*/ 	.short	0x0100
        /*0196*/ 	.byte	0x04
	.zero		1


	//   ....[11]....
        /*0198*/ 	.word	0x000006b0
        /*019c*/ 	.word	0x000000ff
        /*01a0*/ 	.word	0x00000100
        /*01a4*/ 	.short	0x0100
        /*01a6*/ 	.byte	0x04
	.zero		1


	//   ....[12]....
        /*01a8*/ 	.word	0x000006c0
        /*01ac*/ 	.word	0x000000ff
        /*01b0*/ 	.word	0x00000030
        /*01b4*/ 	.short	0x0100
        /*01b6*/ 	.byte	0x04
	.zero		1


	//   ....[13]....
        /*01b8*/ 	.word	0x000006d0
        /*01bc*/ 	.word	0x000000ff
        /*01c0*/ 	.word	0x00000108
        /*01c4*/ 	.short	0x0100
        /*01c6*/ 	.byte	0x04
	.zero		1


	//   ....[14]....
        /*01c8*/ 	.word	0x000006e0
        /*01cc*/ 	.word	0x000000ff
        /*01d0*/ 	.word	0x00000038
        /*01d4*/ 	.short	0x0100
        /*01d6*/ 	.byte	0x04
	.zero		1


	//   ....[15]....
        /*01d8*/ 	.word	0x000006f0
        /*01dc*/ 	.word	0x000000ff
        /*01e0*/ 	.word	0x00000110
        /*01e4*/ 	.short	0x0100
        /*01e6*/ 	.byte	0x04
	.zero		1


	//   ....[16]....
        /*01e8*/ 	.word	0x00000700
        /*01ec*/ 	.word	0x000000ff
        /*01f0*/ 	.word	0x00000040
        /*01f4*/ 	.short	0x0100
        /*01f6*/ 	.byte	0x04
	.zero		1


	//   ....[17]....
        /*01f8*/ 	.word	0x00000710
        /*01fc*/ 	.word	0x000000ff
        /*0200*/ 	.word	0x00000118
        /*0204*/ 	.short	0x0100
        /*0206*/ 	.byte	0x04
	.zero		1


	//   ....[18]....
        /*0208*/ 	.word	0x00000720
        /*020c*/ 	.word	0x000000ff
        /*0210*/ 	.word	0x00000048
        /*0214*/ 	.short	0x0100
        /*0216*/ 	.byte	0x04
	.zero		1


	//   ....[19]....
        /*0218*/ 	.word	0x00000730
        /*021c*/ 	.word	0x000000ff
        /*0220*/ 	.word	0x00000120
        /*0224*/ 	.short	0x0100
        /*0226*/ 	.byte	0x04
	.zero		1


	//   ....[20]....
        /*0228*/ 	.word	0x00000740
        /*022c*/ 	.word	0x000000ff
        /*0230*/ 	.word	0x00000050
        /*0234*/ 	.short	0x0100
        /*0236*/ 	.byte	0x04
	.zero		1


	//   ....[21]....
        /*0238*/ 	.word	0x00000750
        /*023c*/ 	.word	0x000000ff
        /*0240*/ 	.word	0x00000128
        /*0244*/ 	.short	0x0100
        /*0246*/ 	.byte	0x04
	.zero		1


	//   ....[22]....
        /*0248*/ 	.word	0x00000760
        /*024c*/ 	.word	0x000000ff
        /*0250*/ 	.word	0x00000058
        /*0254*/ 	.short	0x0100
        /*0256*/ 	.byte	0x04
	.zero		1


	//   ....[23]....
        /*0258*/ 	.word	0x00000770
        /*025c*/ 	.word	0x000000ff
        /*0260*/ 	.word	0x00000130
        /*0264*/ 	.short	0x0100
        /*0266*/ 	.byte	0x04
	.zero		1


	//   ....[24]....
        /*0268*/ 	.word	0x00000780
        /*026c*/ 	.word	0x000000ff
        /*0270*/ 	.word	0x00000060
        /*0274*/ 	.short	0x0100
        /*0276*/ 	.byte	0x04
	.zero		1


	//   ....[25]....
        /*0278*/ 	.word	0x00000790
        /*027c*/ 	.word	0x000000ff
        /*0280*/ 	.word	0x00000138
        /*0284*/ 	.short	0x0100
        /*0286*/ 	.byte	0x04
	.zero		1


	//   ....[26]....
        /*0288*/ 	.word	0x000007a0
        /*028c*/ 	.word	0x000000ff
        /*0290*/ 	.word	0x00000068
        /*0294*/ 	.short	0x0100
        /*0296*/ 	.byte	0x04
	.zero		1


	//   ....[27]....
        /*0298*/ 	.word	0x000007b0
        /*029c*/ 	.word	0x000000ff
        /*02a0*/ 	.word	0x00000140
        /*02a4*/ 	.short	0x0100
        /*02a6*/ 	.byte	0x04
	.zero		1


	//   ....[28]....
        /*02a8*/ 	.word	0x000007c0
        /*02ac*/ 	.word	0x000000ff
        /*02b0*/ 	.word	0x00000070
        /*02b4*/ 	.short	0x0100
        /*02b6*/ 	.byte	0x04
	.zero		1


	//   ....[29]....
        /*02b8*/ 	.word	0x000007d0
        /*02bc*/ 	.word	0x000000ff
        /*02c0*/ 	.word	0x00000148
        /*02c4*/ 	.short	0x0100
        /*02c6*/ 	.byte	0x04
	.zero		1


	//   ....[30]....
        /*02c8*/ 	.word	0x000007e0
        /*02cc*/ 	.word	0x000000ff
        /*02d0*/ 	.word	0x00000078
        /*02d4*/ 	.short	0x0100
        /*02d6*/ 	.byte	0x04
	.zero		1


	//   ....[31]....
        /*02d8*/ 	.word	0x000007f0
        /*02dc*/ 	.word	0x000000ff
        /*02e0*/ 	.word	0x00000150
        /*02e4*/ 	.short	0x0100
        /*02e6*/ 	.byte	0x04
	.zero		1


	//   ....[32]....
        /*02e8*/ 	.word	0x00000800
        /*02ec*/ 	.word	0x000000ff
        /*02f0*/ 	.word	0x00000080
        /*02f4*/ 	.short	0x0100
        /*02f6*/ 	.byte	0x04
	.zero		1


	//   ....[33]....
        /*02f8*/ 	.word	0x00000810
        /*02fc*/ 	.word	0x000000ff
        /*0300*/ 	.word	0x00000158
        /*0304*/ 	.short	0x0100
        /*0306*/ 	.byte	0x04
	.zero		1


	//   ....[34]....
        /*0308*/ 	.word	0x00000820
        /*030c*/ 	.word	0x000000ff
        /*0310*/ 	.word	0x00000088
        /*0314*/ 	.short	0x0100
        /*0316*/ 	.byte	0x04
	.zero		1


	//   ....[35]....
        /*0318*/ 	.word	0x00000830
        /*031c*/ 	.word	0x000000ff
        /*0320*/ 	.word	0x00000160
        /*0324*/ 	.short	0x0100
        /*0326*/ 	.byte	0x04
	.zero		1


	//   ....[36]....
        /*0328*/ 	.word	0x00000840
        /*032c*/ 	.word	0x000000ff
        /*0330*/ 	.word	0x00000090
        /*0334*/ 	.short	0x0100
        /*0336*/ 	.byte	0x04
	.zero		1


	//   ....[37]....
        /*0338*/ 	.word	0x00000850
        /*033c*/ 	.word	0x000000ff
        /*0340*/ 	.word	0x00000168
        /*0344*/ 	.short	0x0100
        /*0346*/ 	.byte	0x04
	.zero		1


	//   ....[38]....
        /*0348*/ 	.word	0x00000860
        /*034c*/ 	.word	0x000000ff
        /*0350*/ 	.word	0x00000098
        /*0354*/ 	.short	0x0100
        /*0356*/ 	.byte	0x04
	.zero		1


	//   ....[39]....
        /*0358*/ 	.word	0x00000870
        /*035c*/ 	.word	0x000000ff
        /*0360*/ 	.word	0x00000170
        /*0364*/ 	.short	0x0100
        /*0366*/ 	.byte	0x04
	.zero		1


	//   ....[40]....
        /*0368*/ 	.word	0x00000880
        /*036c*/ 	.word	0x000000ff
        /*0370*/ 	.word	0x000000a0
        /*0374*/ 	.short	0x0100
        /*0376*/ 	.byte	0x04
	.zero		1


	//   ....[41]....
        /*0378*/ 	.word	0x00000890
        /*037c*/ 	.word	0x000000ff
        /*0380*/ 	.word	0x00000178
        /*0384*/ 	.short	0x0100
        /*0386*/ 	.byte	0x04
	.zero		1


	//   ....[42]....
        /*0388*/ 	.word	0x000008a0
        /*038c*/ 	.word	0x000000ff
        /*0390*/ 	.word	0x000000a8
        /*0394*/ 	.short	0x0100
        /*0396*/ 	.byte	0x04
	.zero		1


	//   ....[43]....
        /*0398*/ 	.word	0x000008b0
        /*039c*/ 	.word	0x000000ff
        /*03a0*/ 	.word	0x00000180
        /*03a4*/ 	.short	0x0100
        /*03a6*/ 	.byte	0x04
	.zero		1


	//   ....[44]....
        /*03a8*/ 	.word	0x000008c0
        /*03ac*/ 	.word	0x000000ff
        /*03b0*/ 	.word	0x000000b0
        /*03b4*/ 	.short	0x0100
        /*03b6*/ 	.byte	0x04
	.zero		1


	//   ....[45]....
        /*03b8*/ 	.word	0x000008d0
        /*03bc*/ 	.word	0x000000ff
        /*03c0*/ 	.word	0x00000188
        /*03c4*/ 	.short	0x0100
        /*03c6*/ 	.byte	0x04
	.zero		1


	//   ....[46]....
        /*03c8*/ 	.word	0x000008e0
        /*03cc*/ 	.word	0x000000ff
        /*03d0*/ 	.word	0x000000b8
        /*03d4*/ 	.short	0x0100
        /*03d6*/ 	.byte	0x04
	.zero		1


	//   ....[47]....
        /*03d8*/ 	.word	0x000008f0
        /*03dc*/ 	.word	0x000000ff
        /*03e0*/ 	.word	0x00000190
        /*03e4*/ 	.short	0x0100
        /*03e6*/ 	.byte	0x04
	.zero		1


	//   ....[48]....
        /*03e8*/ 	.word	0x00000900
        /*03ec*/ 	.word	0x000000ff
        /*03f0*/ 	.word	0x000000c0
        /*03f4*/ 	.short	0x0100
        /*03f6*/ 	.byte	0x04
	.zero		1


	//   ....[49]....
        /*03f8*/ 	.word	0x00000910
        /*03fc*/ 	.word	0x000000ff
        /*0400*/ 	.word	0x00000198
        /*0404*/ 	.short	0x0100
        /*0406*/ 	.byte	0x04
	.zero		1


	//   ....[50]....
        /*0408*/ 	.word	0x00000920
        /*040c*/ 	.word	0x000000ff
        /*0410*/ 	.word	0x000000c8
        /*0414*/ 	.short	0x0100
        /*0416*/ 	.byte	0x04
	.zero		1


	//   ....[51]....
        /*0418*/ 	.word	0x00000930
        /*041c*/ 	.word	0x000000ff
        /*0420*/ 	.word	0x000001a0
        /*0424*/ 	.short	0x0100
        /*0426*/ 	.byte	0x04
	.zero		1


	//   ....[52]....
        /*0428*/ 	.word	0x00000940
        /*042c*/ 	.word	0x000000ff
        /*0430*/ 	.word	0x000000d0
        /*0434*/ 	.short	0x0100
        /*0436*/ 	.byte	0x04
	.zero		1


	//   ....[53]....
        /*0438*/ 	.word	0x00000950
        /*043c*/ 	.word	0x000000ff
        /*0440*/ 	.word	0x000001a8
        /*0444*/ 	.short	0x0100
        /*0446*/ 	.byte	0x04
	.zero		1


	//   ....[54]....
        /*0448*/ 	.word	0x00000a90
        /*044c*/ 	.word	0x000000ff
        /*0450*/ 	.word	0x000001b0
        /*0454*/ 	.short	0x0100
        /*0456*/ 	.byte	0x04
	.zero		1


	//   ....[55]....
        /*0458*/ 	.word	0x00000aa0
        /*045c*/ 	.word	0x000000ff
        /*0460*/ 	.word	0x000001b8
        /*0464*/ 	.short	0x0100
        /*0466*/ 	.byte	0x04
	.zero		1


	//   ....[56]....
        /*0468*/ 	.word	0x00000b90
        /*046c*/ 	.word	0x000000ff
        /*0470*/ 	.word	0x000001c0
        /*0474*/ 	.short	0x0100
        /*0476*/ 	.byte	0x06
	.zero		1


	//   ....[57]....
        /*0478*/ 	.word	0x00000ba0
        /*047c*/ 	.word	0x000000ff
        /*0480*/ 	.word	0x000001c8
        /*0484*/ 	.short	0x0100
        /*0486*/ 	.byte	0x06
	.zero		1


	//   ....[58]....
        /*0488*/ 	.word	0x00000ce0
        /*048c*/ 	.word	0x000000ff
        /*0490*/ 	.word	0x000001d0
        /*0494*/ 	.short	0x0100
        /*0496*/ 	.byte	0x06
	.zero		1


	//   ....[59]....
        /*0498*/ 	.word	0x00000cf0
        /*049c*/ 	.word	0x000000ff
        /*04a0*/ 	.word	0x000001e0
        /*04a4*/ 	.short	0x0100
        /*04a6*/ 	.byte	0x06
	.zero		1


	//   ....[60]....
        /*04a8*/ 	.word	0x00000d00
        /*04ac*/ 	.word	0x000000ff
        /*04b0*/ 	.word	0x000001d8
        /*04b4*/ 	.short	0x0100
        /*04b6*/ 	.byte	0x06
	.zero		1


	//   ....[61]....
        /*04b8*/ 	.word	0x00000d10
        /*04bc*/ 	.word	0x000000ff
        /*04c0*/ 	.word	0x000001e8
        /*04c4*/ 	.short	0x0100
        /*04c6*/ 	.byte	0x06
	.zero		1


	//   ....[62]....
        /*04c8*/ 	.word	0x00000e40
        /*04cc*/ 	.word	0x000000ff
        /*04d0*/ 	.word	0x000001f0
        /*04d4*/ 	.short	0x0100
        /*04d6*/ 	.byte	0x04
	.zero		1


	//   ....[63]....
        /*04d8*/ 	.word	0x00000e50
        /*04dc*/ 	.word	0x000000ff
        /*04e0*/ 	.word	0x00000210
        /*04e4*/ 	.short	0x0100
        /*04e6*/ 	.byte	0x04
	.zero		1


	//   ....[64]....
        /*04e8*/ 	.word	0x00000e60
        /*04ec*/ 	.word	0x000000ff
        /*04f0*/ 	.word	0x000001f8
        /*04f4*/ 	.short	0x0100
        /*04f6*/ 	.byte	0x04
	.zero		1


	//   ....[65]....
        /*04f8*/ 	.word	0x00000e70
        /*04fc*/ 	.word	0x000000ff
        /*0500*/ 	.word	0x00000218
        /*0504*/ 	.short	0x0100
        /*0506*/ 	.byte	0x04
	.zero		1


	//   ....[66]....
        /*0508*/ 	.word	0x00000e80
        /*050c*/ 	.word	0x000000ff
        /*0510*/ 	.word	0x00000200
        /*0514*/ 	.short	0x0100
        /*0516*/ 	.byte	0x04
	.zero		1


	//   ....[67]....
        /*0518*/ 	.word	0x00000e90
        /*051c*/ 	.word	0x000000ff
        /*0520*/ 	.word	0x00000220
        /*0524*/ 	.short	0x0100
        /*0526*/ 	.byte	0x04
	.zero		1


	//   ....[68]....
        /*0528*/ 	.word	0x00000ea0
        /*052c*/ 	.word	0x000000ff
        /*0530*/ 	.word	0x00000208
        /*0534*/ 	.short	0x0100
        /*0536*/ 	.byte	0x04
	.zero		1


	//   ....[69]....
        /*0538*/ 	.word	0x00000eb0
        /*053c*/ 	.word	0x000000ff
        /*0540*/ 	.word	0x00000228
        /*0544*/ 	.short	0x0100
        /*0546*/ 	.byte	0x04
	.zero		1


	//   ....[70]....
        /*0548*/ 	.word	0x00000fa0
        /*054c*/ 	.word	0x000000ff
        /*0550*/ 	.word	0x00000230
        /*0554*/ 	.short	0x0100
        /*0556*/ 	.byte	0x04
	.zero		1


	//   ....[71]....
        /*0558*/ 	.word	0x00000fb0
        /*055c*/ 	.word	0x000000ff
        /*0560*/ 	.word	0x00000240
        /*0564*/ 	.short	0x0100
        /*0566*/ 	.byte	0x04
	.zero		1


	//   ....[72]....
        /*0568*/ 	.word	0x00000fc0
        /*056c*/ 	.word	0x000000ff
        /*0570*/ 	.word	0x00000238
        /*0574*/ 	.short	0x0100
        /*0576*/ 	.byte	0x04
	.zero		1


	//   ....[73]....
        /*0578*/ 	.word	0x00000fd0
        /*057c*/ 	.word	0x000000ff
        /*0580*/ 	.word	0x00000248
        /*0584*/ 	.short	0x0100
        /*0586*/ 	.byte	0x04
	.zero		1


	//   ....[74]....
        /*0588*/ 	.word	0x00001ad0
        /*058c*/ 	.word	0x00000000
        /*0590*/ 	.word	0x00000240
        /*0594*/ 	.short	0x010a
        /*0596*/ 	.byte	0xff
	.zero		1


	//   ....[75]....
        /*0598*/ 	.word	0x00001b00
        /*059c*/ 	.word	0x00000000
        /*05a0*/ 	.word	0x00000230
        /*05a4*/ 	.short	0x0101
        /*05a6*/ 	.byte	0xff
	.zero		1


	//   ....[76]....
        /*05a8*/ 	.word	0x00001bd0
        /*05ac*/ 	.word	0x000000ff
        /*05b0*/ 	.word	0x000000d8
        /*05b4*/ 	.short	0x010a
        /*05b6*/ 	.byte	0x04
	.zero		1


	//   ....[77]....
        /*05b8*/ 	.word	0x00001c50
        /*05bc*/ 	.word	0x000000ff
        /*05c0*/ 	.word	0x000000d8
        /*05c4*/ 	.short	0x010a
        /*05c6*/ 	.byte	0x21
	.zero		1


	//   ....[78]....
        /*05c8*/ 	.word	0x00001de0
        /*05cc*/ 	.word	0x000000ff
        /*05d0*/ 	.word	0x000000d8
        /*05d4*/ 	.short	0x010a
        /*05d6*/ 	.byte	0x08
	.zero		1


	//   ....[79]....
        /*05d8*/ 	.word	0x00001f00
        /*05dc*/ 	.word	0x000000ff
        /*05e0*/ 	.word	0x000001c8
        /*05e4*/ 	.short	0x0101
        /*05e6*/ 	.byte	0x06
	.zero		1


	//   ....[80]....
        /*05e8*/ 	.word	0x00001f20
        /*05ec*/ 	.word	0x000000ff
        /*05f0*/ 	.word	0x000000d8
        /*05f4*/ 	.short	0x010a
        /*05f6*/ 	.byte	0x04
	.zero		1


	//   ....[81]....
        /*05f8*/ 	.word	0x00001fa0
        /*05fc*/ 	.word	0x000000ff
        /*0600*/ 	.word	0x000000d8
        /*0604*/ 	.short	0x010a
        /*0606*/ 	.byte	0x11
	.zero		1


	//   ....[82]....
        /*0608*/ 	.word	0x000021b0
        /*060c*/ 	.word	0x000000ff
        /*0610*/ 	.word	0x000000d8
        /*0614*/ 	.short	0x010a
        /*0616*/ 	.byte	0x07
	.zero		1


	//   ....[83]....
        /*0618*/ 	.word	0x00002280
        /*061c*/ 	.word	0x00000003
        /*0620*/ 	.word	0x000001d0
        /*0624*/ 	.short	0x010a
        /*0626*/ 	.byte	0xff
	.zero		1


	//   ....[84]....
        /*0628*/ 	.word	0x000023d0
        /*062c*/ 	.word	0x00000000
        /*0630*/ 	.word	0x00000000
        /*0634*/ 	.short	0x0101
        /*0636*/ 	.byte	0xff
	.zero		1


	//   ....[85]....
        /*0638*/ 	.word	0x00002970
        /*063c*/ 	.word	0x000000ff
        /*0640*/ 	.word	0x00000000
        /*0644*/ 	.short	0x010a
        /*0646*/ 	.byte	0x04
	.zero		1


	//   ....[86]....
        /*0648*/ 	.word	0x00002a00
        /*064c*/ 	.word	0x000000ff
        /*0650*/ 	.word	0x00000000
        /*0654*/ 	.short	0x010a
        /*0656*/ 	.byte	0x05
	.zero		1


	//   ....[87]....
        /*0658*/ 	.word	0x00002a90
        /*065c*/ 	.word	0x000000ff
        /*0660*/ 	.word	0x00000000
        /*0664*/ 	.short	0x010a
        /*0666*/ 	.byte	0x05
	.zero		1


	//   ....[88]....
        /*0668*/ 	.word	0x00002b20
        /*066c*/ 	.word	0x000000ff
        /*0670*/ 	.word	0x00000000
        /*0674*/ 	.short	0x010a
        /*0676*/ 	.byte	0x05
	.zero		1


	//   ....[89]....
        /*0678*/ 	.word	0x00002bb0
        /*067c*/ 	.word	0x000000ff
        /*0680*/ 	.word	0x00000000
        /*0684*/ 	.short	0x010a
        /*0686*/ 	.byte	0x05
	.zero		1


	//   ....[90]....
        /*0688*/ 	.word	0x00002c40
        /*068c*/ 	.word	0x000000ff
        /*0690*/ 	.word	0x00000000
        /*0694*/ 	.short	0x010a
        /*0696*/ 	.byte	0x05
	.zero		1


	//   ....[91]....
        /*0698*/ 	.word	0x00002cd0
        /*069c*/ 	.word	0x000000ff
        /*06a0*/ 	.word	0x00000000
        /*06a4*/ 	.short	0x010a
        /*06a6*/ 	.byte	0x05
	.zero		1


	//   ....[92]....
        /*06a8*/ 	.word	0x00002d60
        /*06ac*/ 	.word	0x000000ff
        /*06b0*/ 	.word	0x00000000
        /*06b4*/ 	.short	0x010a
        /*06b6*/ 	.byte	0x05
	.zero		1


	//   ....[93]....
        /*06b8*/ 	.word	0x00002df0
        /*06bc*/ 	.word	0x000000ff
        /*06c0*/ 	.word	0x00000000
        /*06c4*/ 	.short	0x010a
        /*06c6*/ 	.byte	0x05
	.zero		1


	//   ....[94]....
        /*06c8*/ 	.word	0x00002e80
        /*06cc*/ 	.word	0x000000ff
        /*06d0*/ 	.word	0x00000000
        /*06d4*/ 	.short	0x010a
        /*06d6*/ 	.byte	0x05
	.zero		1


	//   ....[95]....
        /*06d8*/ 	.word	0x00002f10
        /*06dc*/ 	.word	0x000000ff
        /*06e0*/ 	.word	0x00000000
        /*06e4*/ 	.short	0x010a
        /*06e6*/ 	.byte	0x05
	.zero		1


	//   ....[96]....
        /*06e8*/ 	.word	0x00002fa0
        /*06ec*/ 	.word	0x000000ff
        /*06f0*/ 	.word	0x00000000
        /*06f4*/ 	.short	0x010a
        /*06f6*/ 	.byte	0x05
	.zero		1


	//   ....[97]....
        /*06f8*/ 	.word	0x00003030
        /*06fc*/ 	.word	0x000000ff
        /*0700*/ 	.word	0x00000000
        /*0704*/ 	.short	0x010a
        /*0706*/ 	.byte	0x05
	.zero		1


	//   ....[98]....
        /*0708*/ 	.word	0x000030c0
        /*070c*/ 	.word	0x000000ff
        /*0710*/ 	.word	0x00000000
        /*0714*/ 	.short	0x010a
        /*0716*/ 	.byte	0x05
	.zero		1


	//   ....[99]....
        /*0718*/ 	.word	0x00003150
        /*071c*/ 	.word	0x000000ff
        /*0720*/ 	.word	0x00000000
        /*0724*/ 	.short	0x010a
        /*0726*/ 	.byte	0x05
	.zero		1


	//   ....[100]....
        /*0728*/ 	.word	0x000031e0
        /*072c*/ 	.word	0x000000ff
        /*0730*/ 	.word	0x00000000
        /*0734*/ 	.short	0x010a
        /*0736*/ 	.byte	0x05
	.zero		1


	//   ....[101]....
        /*0738*/ 	.word	0x00003270
        /*073c*/ 	.word	0x000000ff
        /*0740*/ 	.word	0x00000000
        /*0744*/ 	.short	0x010a
        /*0746*/ 	.byte	0x05
	.zero		1


	//   ....[102]....
        /*0748*/ 	.word	0x00003300
        /*074c*/ 	.word	0x000000ff
        /*0750*/ 	.word	0x00000000
        /*0754*/ 	.short	0x010a
        /*0756*/ 	.byte	0x05
	.zero		1


	//   ....[103]....
        /*0758*/ 	.word	0x00003390
        /*075c*/ 	.word	0x000000ff
        /*0760*/ 	.word	0x00000000
        /*0764*/ 	.short	0x010a
        /*0766*/ 	.byte	0x05
	.zero		1


	//   ....[104]....
        /*0768*/ 	.word	0x00003420
        /*076c*/ 	.word	0x000000ff
        /*0770*/ 	.word	0x00000000
        /*0774*/ 	.short	0x010a
        /*0776*/ 	.byte	0x05
	.zero		1


	//   ....[105]....
        /*0778*/ 	.word	0x000034b0
        /*077c*/ 	.word	0x000000ff
        /*0780*/ 	.word	0x00000000
        /*0784*/ 	.short	0x010a
        /*0786*/ 	.byte	0x05
	.zero		1


	//   ....[106]....
        /*0788*/ 	.word	0x00003540
        /*078c*/ 	.word	0x000000ff
        /*0790*/ 	.word	0x00000000
        /*0794*/ 	.short	0x010a
        /*0796*/ 	.byte	0x05
	.zero		1


	//   ....[107]....
        /*0798*/ 	.word	0x000035d0
        /*079c*/ 	.word	0x000000ff
        /*07a0*/ 	.word	0x00000000
        /*07a4*/ 	.short	0x010a
        /*07a6*/ 	.byte	0x05
	.zero		1


	//   ....[108]....
        /*07a8*/ 	.word	0x00003660
        /*07ac*/ 	.word	0x000000ff
        /*07b0*/ 	.word	0x00000000
        /*07b4*/ 	.short	0x010a
        /*07b6*/ 	.byte	0x05
	.zero		1


	//   ....[109]....
        /*07b8*/ 	.word	0x000036f0
        /*07bc*/ 	.word	0x000000ff
        /*07c0*/ 	.word	0x00000000
        /*07c4*/ 	.short	0x010a
        /*07c6*/ 	.byte	0x05
	.zero		1


	//   ....[110]....
        /*07c8*/ 	.word	0x00003780
        /*07cc*/ 	.word	0x000000ff
        /*07d0*/ 	.word	0x00000000
        /*07d4*/ 	.short	0x010a
        /*07d6*/ 	.byte	0x05
	.zero		1


	//   ....[111]....
        /*07d8*/ 	.word	0x00003820
        /*07dc*/ 	.word	0x00000000
        /*07e0*/ 	.word	0x00000000
        /*07e4*/ 	.short	0x010a
        /*07e6*/ 	.byte	0xff
	.zero		1


	//   ....[112]....
        /*07e8*/ 	.word	0x00003940
        /*07ec*/ 	.word	0x00000002
        /*07f0*/ 	.word	0x00000230
        /*07f4*/ 	.short	0x010a
        /*07f6*/ 	.byte	0xff
	.zero		1


	//   ....[113]....
        /*07f8*/ 	.word	0x000039b0
        /*07fc*/ 	.word	0x00000002
        /*0800*/ 	.word	0x00000000
        /*0804*/ 	.short	0x0101
        /*0806*/ 	.byte	0xff
	.zero		1


	//   ....[114]....
        /*0808*/ 	.word	0x000039d0
        /*080c*/ 	.word	0x000000ff
        /*0810*/ 	.word	0x000001e0
        /*0814*/ 	.short	0x010a
        /*0816*/ 	.byte	0x04
	.zero		1


	//   ....[115]....
        /*0818*/ 	.word	0x00003af0
        /*081c*/ 	.word	0x00000002
        /*0820*/ 	.word	0x000001d0
        /*0824*/ 	.short	0x010a
        /*0826*/ 	.byte	0xff
	.zero		1


	//   ....[116]....
        /*0828*/ 	.word	0x00003bf0
        /*082c*/ 	.word	0x00000002
        /*0830*/ 	.word	0x00000000
        /*0834*/ 	.short	0x0101
        /*0836*/ 	.byte	0xff
	.zero		1


	//   ....[117]....
        /*0838*/ 	.word	0x00003c80
        /*083c*/ 	.word	0x000000ff
        /*0840*/ 	.word	0x000001e0
        /*0844*/ 	.short	0x0106
        /*0846*/ 	.byte	0x04
	.zero		1


	//   ....[118]....
        /*0848*/ 	.word	0x00003ca0
        /*084c*/ 	.word	0x000000ff
        /*0850*/ 	.word	0x000001e0
        /*0854*/ 	.short	0x010a
        /*0856*/ 	.byte	0x04
	.zero		1


	//   ....[119]....
        /*0858*/ 	.word	0x00003d30
        /*085c*/ 	.word	0x000000ff
        /*0860*/ 	.word	0x000001e0
        /*0864*/ 	.short	0x0106
        /*0866*/ 	.byte	0x07
	.zero		1


	//   ....[120]....
        /*0868*/ 	.word	0x00003d70
        /*086c*/ 	.word	0x00000000
        /*0870*/ 	.word	0x000001e0
        /*0874*/ 	.short	0x010a
        /*0876*/ 	.byte	0xff
	.zero		1


	//   ....[121]....
        /*0878*/ 	.word	0x00004280
        /*087c*/ 	.word	0x00000000
        /*0880*/ 	.word	0x000001d0
        /*0884*/ 	.short	0x010a
        /*0886*/ 	.byte	0xff
	.zero		1


	//   ....[122]....
        /*0888*/ 	.word	0x00004380
        /*088c*/ 	.word	0x00000003
        /*0890*/ 	.word	0x00000000
        /*0894*/ 	.short	0x0101
        /*0896*/ 	.byte	0xff
	.zero		1


	//   ....[123]....
        /*0898*/ 	.word	0x00004390
        /*089c*/ 	.word	0x000000ff
        /*08a0*/ 	.word	0x00000000
        /*08a4*/ 	.short	0x010a
        /*08a6*/ 	.byte	0x04
	.zero		1


	//   ....[124]....
        /*08a8*/ 	.word	0x00004410
        /*08ac*/ 	.word	0x000000ff
        /*08b0*/ 	.word	0x00000210
        /*08b4*/ 	.short	0x010a
        /*08b6*/ 	.byte	0x17
	.zero		1


	//   ....[125]....
        /*08b8*/ 	.word	0x000044f0
        /*08bc*/ 	.word	0x000000ff
        /*08c0*/ 	.word	0x00000000
        /*08c4*/ 	.short	0x010a
        /*08c6*/ 	.byte	0x05
	.zero		1


	//   ....[126]....
        /*08c8*/ 	.word	0x00004630
        /*08cc*/ 	.word	0x000000ff
        /*08d0*/ 	.word	0x00000000
        /*08d4*/ 	.short	0x010a
        /*08d6*/ 	.byte	0x04
	.zero		1


	//   ....[127]....
        /*08d8*/ 	.word	0x00004820
        /*08dc*/ 	.word	0x000000ff
        /*08e0*/ 	.word	0x00000000
        /*08e4*/ 	.short	0x010a
        /*08e6*/ 	.byte	0x04
	.zero		1


	//   ....[128]....
        /*08e8*/ 	.word	0x000048b0
        /*08ec*/ 	.word	0x000000ff
        /*08f0*/ 	.word	0x00000000
        /*08f4*/ 	.short	0x010a
        /*08f6*/ 	.byte	0x05
	.zero		1


	//   ....[129]....
        /*08f8*/ 	.word	0x00004940
        /*08fc*/ 	.word	0x000000ff
        /*0900*/ 	.word	0x00000000
        /*0904*/ 	.short	0x010a
        /*0906*/ 	.byte	0x05
	.zero		1


	//   ....[130]....
        /*0908*/ 	.word	0x000049d0
        /*090c*/ 	.word	0x000000ff
        /*0910*/ 	.word	0x00000000
        /*0914*/ 	.short	0x010a
        /*0916*/ 	.byte	0x04
	.zero		1


	//   ....[131]....
        /*0918*/ 	.word	0x00004ec0
        /*091c*/ 	.word	0x00000003
        /*0920*/ 	.word	0x000001d0
        /*0924*/ 	.short	0x010a
        /*0926*/ 	.byte	0xff
	.zero		1


	//   ....[132]....
        /*0928*/ 	.word	0x00005030
        /*092c*/ 	.word	0x00000000
        /*0930*/ 	.word	0x00000000
        /*0934*/ 	.short	0x0101
        /*0936*/ 	.byte	0xff
	.zero		1


	//   ....[133]....
        /*0938*/ 	.word	0x000054f0
        /*093c*/ 	.word	0x000000ff
        /*0940*/ 	.word	0x000001c8
        /*0944*/ 	.short	0x010a
        /*0946*/ 	.byte	0x11
	.zero		1


	//   ....[134]....
        /*0948*/ 	.word	0x00005680
        /*094c*/ 	.word	0x000000ff
        /*0950*/ 	.word	0x000001b8
        /*0954*/ 	.short	0x010a
        /*0956*/ 	.byte	0x11
	.zero		1


	//   ....[135]....
        /*0958*/ 	.word	0x00005890
        /*095c*/ 	.word	0x000000ff
        /*0960*/ 	.word	0x000001b0
        /*0964*/ 	.short	0x010b
        /*0966*/ 	.byte	0x11
	.zero		1


	//   ....[136]....
        /*0968*/ 	.word	0x000058a0
        /*096c*/ 	.word	0x000000ff
        /*0970*/ 	.word	0x00000000
        /*0974*/ 	.short	0x0101
        /*0976*/ 	.byte	0x30
	.zero		1


	//   ....[137]....
        /*0978*/ 	.word	0x000058e0
        /*097c*/ 	.word	0x00000000
        /*0980*/ 	.word	0x000001b8
        /*0984*/ 	.short	0x010a
        /*0986*/ 	.byte	0xff
	.zero		1


	//   ....[138]....
        /*0988*/ 	.word	0x00005c20
        /*098c*/ 	.word	0x00000003
        /*0990*/ 	.word	0x000001d0
        /*0994*/ 	.short	0x010a
        /*0996*/ 	.byte	0xff
	.zero		1


	//   ....[139]....
        /*0998*/ 	.word	0x00005da0
        /*099c*/ 	.word	0x00000000
        /*09a0*/ 	.word	0x00000000
        /*09a4*/ 	.short	0x0101
        /*09a6*/ 	.byte	0xff
	.zero		1


	//   ....[140]....
        /*09a8*/ 	.word	0x00006800
        /*09ac*/ 	.word	0x000000ff
        /*09b0*/ 	.word	0x000001b0
        /*09b4*/ 	.short	0x010a
        /*09b6*/ 	.byte	0x2c
	.zero		1


	//   ....[141]....
        /*09b8*/ 	.word	0x00006810
        /*09bc*/ 	.word	0x00000016
        /*09c0*/ 	.word	0x000001f0
        /*09c4*/ 	.short	0x010a
        /*09c6*/ 	.byte	0xff
	.zero		1


	//   ....[142]....
        /*09c8*/ 	.word	0x000069c0
        /*09cc*/ 	.word	0x000000ff
        /*09d0*/ 	.word	0x000001b0
        /*09d4*/ 	.short	0x010a
        /*09d6*/ 	.byte	0x2c
	.zero		1


	//   ....[143]....
        /*09d8*/ 	.word	0x00006aa0
        /*09dc*/ 	.word	0x000000ff
        /*09e0*/ 	.word	0x00000000
        /*09e4*/ 	.short	0x0101
        /*09e6*/ 	.byte	0x04
	.zero		1


	//   ....[144]....
        /*09e8*/ 	.word	0x00006b00
        /*09ec*/ 	.word	0x00000016
        /*09f0*/ 	.word	0x000001f0
        /*09f4*/ 	.short	0x010a
        /*09f6*/ 	.byte	0xff
	.zero		1


	//   ....[145]....
        /*09f8*/ 	.word	0x00006e70
        /*09fc*/ 	.word	0x000000ff
        /*0a00*/ 	.word	0x00000000
        /*0a04*/ 	.short	0x0101
        /*0a06*/ 	.byte	0x04
	.zero		1


	//   ....[146]....
        /*0a08*/ 	.word	0x00007750
        /*0a0c*/ 	.word	0x00000000
        /*0a10*/ 	.word	0x00000240
        /*0a14*/ 	.short	0x010a
        /*0a16*/ 	.byte	0xff
	.zero		1


	//   ....[147]....
        /*0a18*/ 	.word	0x000077b0
        /*0a1c*/ 	.word	0x00000000
        /*0a20*/ 	.word	0x000000d8
        /*0a24*/ 	.short	0x010a
        /*0a26*/ 	.byte	0xff
	.zero		1


	//   ....[148]....
        /*0a28*/ 	.word	0x00007810
        /*0a2c*/ 	.word	0x00000000
        /*0a30*/ 	.word	0x000000d8
        /*0a34*/ 	.short	0x010a
        /*0a36*/ 	.byte	0xff
	.zero		1


	//   ....[149]....
        /*0a38*/ 	.word	0x00007860
        /*0a3c*/ 	.word	0x00000003
        /*0a40*/ 	.word	0x000001d0
        /*0a44*/ 	.short	0x010a
        /*0a46*/ 	.byte	0xff
	.zero		1


	//   ....[150]....
        /*0a48*/ 	.word	0x000078c0
        /*0a4c*/ 	.word	0x00000000
        /*0a50*/ 	.word	0x00000000
        /*0a54*/ 	.short	0x010a
        /*0a56*/ 	.byte	0xff
	.zero		1


	//   ....[151]....
        /*0a58*/ 	.word	0x00007920
        /*0a5c*/ 	.word	0x00000000
        /*0a60*/ 	.word	0x00000000
        /*0a64*/ 	.short	0x010a
        /*0a66*/ 	.byte	0xff
	.zero		1


	//   ....[152]....
        /*0a68*/ 	.word	0x00007980
        /*0a6c*/ 	.word	0x00000000
        /*0a70*/ 	.word	0x00000000
        /*0a74*/ 	.short	0x010a
        /*0a76*/ 	.byte	0xff
	.zero		1


	//   ....[153]....
        /*0a78*/ 	.word	0x000079e0
        /*0a7c*/ 	.word	0x00000000
        /*0a80*/ 	.word	0x00000000
        /*0a84*/ 	.short	0x010a
        /*0a86*/ 	.byte	0xff
	.zero		1


	//   ....[154]....
        /*0a88*/ 	.word	0x00007a40
        /*0a8c*/ 	.word	0x00000000
        /*0a90*/ 	.word	0x00000000
        /*0a94*/ 	.short	0x010a
        /*0a96*/ 	.byte	0xff
	.zero		1


	//   ....[155]....
        /*0a98*/ 	.word	0x00007aa0
        /*0a9c*/ 	.word	0x00000000
        /*0aa0*/ 	.word	0x00000000
        /*0aa4*/ 	.short	0x010a
        /*0aa6*/ 	.byte	0xff
	.zero		1


	//   ....[156]....
        /*0aa8*/ 	.word	0x00007b00
        /*0aac*/ 	.word	0x00000000
        /*0ab0*/ 	.word	0x00000000
        /*0ab4*/ 	.short	0x010a
        /*0ab6*/ 	.byte	0xff
	.zero		1


	//   ....[157]....
        /*0ab8*/ 	.word	0x00007b60
        /*0abc*/ 	.word	0x00000000
        /*0ac0*/ 	.word	0x00000000
        /*0ac4*/ 	.short	0x010a
        /*0ac6*/ 	.byte	0xff
	.zero		1


	//   ....[158]....
        /*0ac8*/ 	.word	0x00007bc0
        /*0acc*/ 	.word	0x00000000
        /*0ad0*/ 	.word	0x00000000
        /*0ad4*/ 	.short	0x010a
        /*0ad6*/ 	.byte	0xff
	.zero		1


	//   ....[159]....
        /*0ad8*/ 	.word	0x00007c20
        /*0adc*/ 	.word	0x00000000
        /*0ae0*/ 	.word	0x00000000
        /*0ae4*/ 	.short	0x010a
        /*0ae6*/ 	.byte	0xff
	.zero		1


	//   ....[160]....
        /*0ae8*/ 	.word	0x00007c80
        /*0aec*/ 	.word	0x00000000
        /*0af0*/ 	.word	0x00000000
        /*0af4*/ 	.short	0x010a
        /*0af6*/ 	.byte	0xff
	.zero		1


	//   ....[161]....
        /*0af8*/ 	.word	0x00007ce0
        /*0afc*/ 	.word	0x00000000
        /*0b00*/ 	.word	0x00000000
        /*0b04*/ 	.short	0x010a
        /*0b06*/ 	.byte	0xff
	.zero		1


	//   ....[162]....
        /*0b08*/ 	.word	0x00007d40
        /*0b0c*/ 	.word	0x00000000
        /*0b10*/ 	.word	0x00000000
        /*0b14*/ 	.short	0x010a
        /*0b16*/ 	.byte	0xff
	.zero		1


	//   ....[163]....
        /*0b18*/ 	.word	0x00007da0
        /*0b1c*/ 	.word	0x00000000
        /*0b20*/ 	.word	0x00000000
        /*0b24*/ 	.short	0x010a
        /*0b26*/ 	.byte	0xff
	.zero		1


	//   ....[164]....
        /*0b28*/ 	.word	0x00007e00
        /*0b2c*/ 	.word	0x00000000
        /*0b30*/ 	.word	0x00000000
        /*0b34*/ 	.short	0x010a
        /*0b36*/ 	.byte	0xff
	.zero		1


	//   ....[165]....
        /*0b38*/ 	.word	0x00007e60
        /*0b3c*/ 	.word	0x00000000
        /*0b40*/ 	.word	0x00000000
        /*0b44*/ 	.short	0x010a
        /*0b46*/ 	.byte	0xff
	.zero		1


	//   ....[166]....
        /*0b48*/ 	.word	0x00007ec0
        /*0b4c*/ 	.word	0x00000000
        /*0b50*/ 	.word	0x00000000
        /*0b54*/ 	.short	0x010a
        /*0b56*/ 	.byte	0xff
	.zero		1


	//   ....[167]....
        /*0b58*/ 	.word	0x00007f20
        /*0b5c*/ 	.word	0x00000000
        /*0b60*/ 	.word	0x00000000
        /*0b64*/ 	.short	0x010a
        /*0b66*/ 	.byte	0xff
	.zero		1


	//   ....[168]....
        /*0b68*/ 	.word	0x00007f80
        /*0b6c*/ 	.word	0x00000000
        /*0b70*/ 	.word	0x00000000
        /*0b74*/ 	.short	0x010a
        /*0b76*/ 	.byte	0xff
	.zero		1


	//   ....[169]....
        /*0b78*/ 	.word	0x00007fe0
        /*0b7c*/ 	.word	0x00000000
        /*0b80*/ 	.word	0x00000000
        /*0b84*/ 	.short	0x010a
        /*0b86*/ 	.byte	0xff
	.zero		1


	//   ....[170]....
        /*0b88*/ 	.word	0x00008040
        /*0b8c*/ 	.word	0x00000000
        /*0b90*/ 	.word	0x00000000
        /*0b94*/ 	.short	0x010a
        /*0b96*/ 	.byte	0xff
	.zero		1


	//   ....[171]....
        /*0b98*/ 	.word	0x000080a0
        /*0b9c*/ 	.word	0x00000000
        /*0ba0*/ 	.word	0x00000000
        /*0ba4*/ 	.short	0x010a
        /*0ba6*/ 	.byte	0xff
	.zero		1


	//   ....[172]....
        /*0ba8*/ 	.word	0x00008100
        /*0bac*/ 	.word	0x00000000
        /*0bb0*/ 	.word	0x00000000
        /*0bb4*/ 	.short	0x010a
        /*0bb6*/ 	.byte	0xff
	.zero		1


	//   ....[173]....
        /*0bb8*/ 	.word	0x00008160
        /*0bbc*/ 	.word	0x00000000
        /*0bc0*/ 	.word	0x00000000
        /*0bc4*/ 	.short	0x010a
        /*0bc6*/ 	.byte	0xff
	.zero		1


	//   ....[174]....
        /*0bc8*/ 	.word	0x000081c0
        /*0bcc*/ 	.word	0x00000000
        /*0bd0*/ 	.word	0x00000000
        /*0bd4*/ 	.short	0x010a
        /*0bd6*/ 	.byte	0xff
	.zero		1


	//   ....[175]....
        /*0bd8*/ 	.word	0x00008220
        /*0bdc*/ 	.word	0x00000000
        /*0be0*/ 	.word	0x00000000
        /*0be4*/ 	.short	0x010a
        /*0be6*/ 	.byte	0xff
	.zero		1


	//   ....[176]....
        /*0be8*/ 	.word	0x00008270
        /*0bec*/ 	.word	0x00000002
        /*0bf0*/ 	.word	0x00000230
        /*0bf4*/ 	.short	0x010a
        /*0bf6*/ 	.byte	0xff
	.zero		1


	//   ....[177]....
        /*0bf8*/ 	.word	0x000082d0
        /*0bfc*/ 	.word	0x00000002
        /*0c00*/ 	.word	0x000001e0
        /*0c04*/ 	.short	0x010a
        /*0c06*/ 	.byte	0xff
	.zero		1


	//   ....[178]....
        /*0c08*/ 	.word	0x00008320
        /*0c0c*/ 	.word	0x00000002
        /*0c10*/ 	.word	0x000001d0
        /*0c14*/ 	.short	0x010a
        /*0c16*/ 	.byte	0xff
	.zero		1


	//   ....[179]....
        /*0c18*/ 	.word	0x00008380
        /*0c1c*/ 	.word	0x00000000
        /*0c20*/ 	.word	0x000001e0
        /*0c24*/ 	.short	0x010a
        /*0c26*/ 	.byte	0xff
	.zero		1


	//   ....[180]....
        /*0c28*/ 	.word	0x000083d0
        /*0c2c*/ 	.word	0x00000000
        /*0c30*/ 	.word	0x000001d0
        /*0c34*/ 	.short	0x010a
        /*0c36*/ 	.byte	0xff
	.zero		1


	//   ....[181]....
        /*0c38*/ 	.word	0x00008430
        /*0c3c*/ 	.word	0x00000002
        /*0c40*/ 	.word	0x00000210
        /*0c44*/ 	.short	0x010a
        /*0c46*/ 	.byte	0xff
	.zero		1


	//   ....[182]....
        /*0c48*/ 	.word	0x00008490
        /*0c4c*/ 	.word	0x00000000
        /*0c50*/ 	.word	0x00000000
        /*0c54*/ 	.short	0x010a
        /*0c56*/ 	.byte	0xff
	.zero		1


	//   ....[183]....
        /*0c58*/ 	.word	0x000084f0
        /*0c5c*/ 	.word	0x00000000
        /*0c60*/ 	.word	0x00000000
        /*0c64*/ 	.short	0x010a
        /*0c66*/ 	.byte	0xff
	.zero		1


	//   ....[184]....
        /*0c68*/ 	.word	0x00008550
        /*0c6c*/ 	.word	0x00000000
        /*0c70*/ 	.word	0x00000000
        /*0c74*/ 	.short	0x010a
        /*0c76*/ 	.byte	0xff
	.zero		1


	//   ....[185]....
        /*0c78*/ 	.word	0x000085b0
        /*0c7c*/ 	.word	0x00000000
        /*0c80*/ 	.word	0x00000000
        /*0c84*/ 	.short	0x010a
        /*0c86*/ 	.byte	0xff
	.zero		1


	//   ....[186]....
        /*0c88*/ 	.word	0x00008610
        /*0c8c*/ 	.word	0x00000000
        /*0c90*/ 	.word	0x00000000
        /*0c94*/ 	.short	0x010a
        /*0c96*/ 	.byte	0xff
	.zero		1


	//   ....[187]....
        /*0c98*/ 	.word	0x00008660
        /*0c9c*/ 	.word	0x00000003
        /*0ca0*/ 	.word	0x000001d0
        /*0ca4*/ 	.short	0x010a
        /*0ca6*/ 	.byte	0xff
	.zero		1


	//   ....[188]....
        /*0ca8*/ 	.word	0x000086c0
        /*0cac*/ 	.word	0x00000000
        /*0cb0*/ 	.word	0x000001c8
        /*0cb4*/ 	.short	0x010a
        /*0cb6*/ 	.byte	0xff
	.zero		1


	//   ....[189]....
        /*0cb8*/ 	.word	0x00008720
        /*0cbc*/ 	.word	0x00000000
        /*0cc0*/ 	.word	0x000001b8
        /*0cc4*/ 	.short	0x010a
        /*0cc6*/ 	.byte	0xff
	.zero		1


	//   ....[190]....
        /*0cc8*/ 	.word	0x00008770
        /*0ccc*/ 	.word	0x00000003
        /*0cd0*/ 	.word	0x000001d0
        /*0cd4*/ 	.short	0x010a
        /*0cd6*/ 	.byte	0xff
	.zero		1


	//   ....[191]....
        /*0cd8*/ 	.word	0x000087d0
        /*0cdc*/ 	.word	0x00000000
        /*0ce0*/ 	.word	0x000001b0
        /*0ce4*/ 	.short	0x010a
        /*0ce6*/ 	.byte	0xff
	.zero		1


	//   ....[192]....
        /*0ce8*/ 	.word	0x00008820
        /*0cec*/ 	.word	0x00000016
        /*0cf0*/ 	.word	0x000001f0
        /*0cf4*/ 	.short	0x010a
        /*0cf6*/ 	.byte	0xff
	.zero		1


	//----- nvinfo : EIATTR_NUM_MBARRIERS
	.align		4
.L_47:
        /*0cf8*/ 	.byte	0x03, 0x38
        /*0cfa*/ 	.short	0x004a


	//----- nvinfo : EIATTR_EXIT_INSTR_OFFSETS
	.align		4
        /*0cfc*/ 	.byte	0x04, 0x1c
        /*0cfe*/ 	.short	(.L_49 - .L_48)


	//   ....[0]....
.L_48:
        /*0d00*/ 	.word	0x00003850


	//   ....[1]....
        /*0d04*/ 	.word	0x00003d40


	//   ....[2]....
        /*0d08*/ 	.word	0x00003da0


	//   ....[3]....
        /*0d0c*/ 	.word	0x00004c30


	//   ....[4]....
        /*0d10*/ 	.word	0x00005910


	//   ....[5]....
        /*0d14*/ 	.word	0x00005950


	//   ....[6]....
        /*0d18*/ 	.word	0x00007740


	//----- nvinfo : EIATTR_MAX_THREADS
	.align		4
.L_49:
        /*0d1c*/ 	.byte	0x04, 0x05
        /*0d1e*/ 	.short	(.L_51 - .L_50)
.L_50:
        /*0d20*/ 	.word	0x00000100
        /*0d24*/ 	.word	0x00000001
        /*0d28*/ 	.word	0x00000001


	//----- nvinfo : EIATTR_CRS_STACK_SIZE
	.align		4
.L_51:
        /*0d2c*/ 	.byte	0x04, 0x1e
        /*0d2e*/ 	.short	(.L_53 - .L_52)
.L_52:
        /*0d30*/ 	.word	0x00000000


	//----- nvinfo : EIATTR_CBANK_PARAM_SIZE
	.align		4
.L_53:
        /*0d34*/ 	.byte	0x03, 0x19
        /*0d36*/ 	.short	0x0800


	//----- nvinfo : EIATTR_PARAM_CBANK
	.align		4
        /*0d38*/ 	.byte	0x04, 0x0a
        /*0d3a*/ 	.short	(.L_55 - .L_54)
	.align		4
.L_54:
        /*0d3c*/ 	.word	index@(.nv.constant0._ZN7cutlass13device_kernelINS_4gemm6kernel13GemmUniversalIN4cute5tupleIJiiiiEEENS1_10collective13CollectiveMmaINS1_35MainloopSm100TmaUmmaWarpSpecializedILi27ELi2ELi4ENS5_IJNS4_1CILi2EEENSA_ILi1EEESC_EEEEENS5_IJNSA_ILi64EEESF_SF_EEENS_12float_e5m2_tENS5_IJlSC_lEEESH_SI_NS4_8TiledMMAINS4_8MMA_AtomIJNS4_10MMA_TraitsINS4_19SM100_MMA_F8F6F4_SSEJSH_SH_fSF_SF_NS4_17integral_constantINS4_4UMMA5MajorELSP_0EEESQ_NSN_INSO_7ScaleInELSR_0EEESS_EEEEEENS4_6LayoutINS5_IJSC_SC_SC_EEENS5_IJNSA_ILi0EEESX_SX_EEEEENS5_IJNS4_10UnderscoreES10_S10_EEEEENS4_13SM90_TMA_LOADENS4_14ComposedLayoutINS4_7SwizzleILi2ELi4ELi3EEENS4_18smem_ptr_flag_bitsILi8EEENSV_INS5_IJNSA_ILi8EEESF_EEENS5_IJSF_SC_EEEEEEEvNS4_8identityENS4_23SM90_TMA_LOAD_MULTICASTES1D_vS1E_EENS_8epilogue10collective18CollectiveEpilogueINS1H_23Sm100TmaWarpSpecializedILi1ELi1ELi32ELb0ELb0EEEJSG_NS5_IJNSV_ISF_SC_EES1M_EEESH_SI_SH_SI_NS1H_6fusion15FusionCallbacksIS1L_NS1O_17LinearCombinationISH_fSH_fLNS_15FloatRoundStyleE2EEESG_S1N_JEEENS4_5SM1004TMEM4LOAD26SM100_TMEM_LOAD_16dp32b32xES13_S1D_NS4_39AutoVectorizingCopyWithAssumedAlignmentILi128EEENS4_14SM90_TMA_STOREES1D_S1Z_S1Z_EEEvvEEEEvNT_6ParamsE)
        /*0d40*/ 	.short	0x0380
        /*0d42*/ 	.short	0x0800


	//----- nvinfo : EIATTR_SW_WAR
	.align		4
.L_55:
        /*0d44*/ 	.byte	0x04, 0x36
        /*0d46*/ 	.short	(.L_57 - .L_56)
.L_56:
        /*0d48*/ 	.word	0x00000008
.L_57:


//--------------------- .nv.callgraph             --------------------------
	.section	.nv.callgraph,"",@"SHT_CUDA_CALLGRAPH"
	.align	4
	.sectionentsize	8
	.align		4
        /*0000*/ 	.word	0x00000000
	.align		4
        /*0004*/ 	.word	0xffffffff
	.align		4
        /*0008*/ 	.word	index@(_ZN7cutlass13device_kernelINS_4gemm6kernel13GemmUniversalIN4cute5tupleIJiiiiEEENS1_10collective13CollectiveMmaINS1_35MainloopSm100TmaUmmaWarpSpecializedILi27ELi2ELi4ENS5_IJNS4_1CILi2EEENSA_ILi1EEESC_EEEEENS5_IJNSA_ILi64EEESF_SF_EEENS_12float_e5m2_tENS5_IJlSC_lEEESH_SI_NS4_8TiledMMAINS4_8MMA_AtomIJNS4_10MMA_TraitsINS4_19SM100_MMA_F8F6F4_SSEJSH_SH_fSF_SF_NS4_17integral_constantINS4_4UMMA5MajorELSP_0EEESQ_NSN_INSO_7ScaleInELSR_0EEESS_EEEEEENS4_6LayoutINS5_IJSC_SC_SC_EEENS5_IJNSA_ILi0EEESX_SX_EEEEENS5_IJNS4_10UnderscoreES10_S10_EEEEENS4_13SM90_TMA_LOADENS4_14ComposedLayoutINS4_7SwizzleILi2ELi4ELi3EEENS4_18smem_ptr_flag_bitsILi8EEENSV_INS5_IJNSA_ILi8EEESF_EEENS5_IJSF_SC_EEEEEEEvNS4_8identityENS4_23SM90_TMA_LOAD_MULTICASTES1D_vS1E_EENS_8epilogue10collective18CollectiveEpilogueINS1H_23Sm100TmaWarpSpecializedILi1ELi1ELi32ELb0ELb0EEEJSG_NS5_IJNSV_ISF_SC_EES1M_EEESH_SI_SH_SI_NS1H_6fusion15FusionCallbacksIS1L_NS1O_17LinearCombinationISH_fSH_fLNS_15FloatRoundStyleE2EEESG_S1N_JEEENS4_5SM1004TMEM4LOAD26SM100_TMEM_LOAD_16dp32b32xES13_S1D_NS4_39AutoVectorizingCopyWithAssumedAlignmentILi128EEENS4_14SM90_TMA_STOREES1D_S1Z_S1Z_EEEvvEEEEvNT_6ParamsE)
	.align		4
        /*000c*/ 	.word	index@(__assertfail)
	.align		4
        /*0010*/ 	.word	0x00000000
	.align		4
        /*0014*/ 	.word	0xfffffffe
	.align		4
        /*0018*/ 	.word	0x00000000
	.align		4
        /*001c*/ 	.word	0xfffffffd
	.align		4
        /*0020*/ 	.word	0x00000000
	.align		4
        /*0024*/ 	.word	0xfffffffc


//--------------------- .nv.constant4             --------------------------
	.section	.nv.constant4,"a",@progbits
	.align	8
	.align		8
.nv.constant4:
        /*0000*/ 	.dword	__assertfail
	.align		8
        /*0008*/ 	.dword	__unnamed_1
	.align		8
        /*0010*/ 	.dword	__unnamed_2
	.align		8
        /*0018*/ 	.dword	_ZN39_INTERNAL_97b76fe3_4_k_cu_cd3934c0_86024cuda3std3__45__cpo5beginE
	.align		8
        /*0020*/ 	.dword	_ZN39_INTERNAL_97b76fe3_4_k_cu_cd3934c0_86024cuda3std3__45__cpo3endE
	.align		8
        /*0028*/ 	.dword	_ZN39_INTERNAL_97b76fe3_4_k_cu_cd3934c0_86024cuda3std3__45__cpo6cbeginE
	.align		8
        /*0030*/ 	.dword	_ZN39_INTERNAL_97b76fe3_4_k_cu_cd3934c0_86024cuda3std3__45__cpo4cendE
	.align		8
        /*0038*/ 	.dword	_ZN39_INTERNAL_97b76fe3_4_k_cu_cd3934c0_86024cuda3std3__441_GLOBAL__N__97b76fe3_4_k_cu_cd3934c0_86026ignoreE
	.align		8
        /*0040*/ 	.dword	_ZN39_INTERNAL_97b76fe3_4_k_cu_cd3934c0_86024cuda3std3__419piecewise_constructE
	.align		8
        /*0048*/ 	.dword	_ZN39_INTERNAL_97b76fe3_4_k_cu_cd3934c0_86024cuda3std3__48in_placeE
	.align		8
        /*0050*/ 	.dword	_ZN39_INTERNAL_97b76fe3_4_k_cu_cd3934c0_86024cuda3std6ranges3__45__cpo4swapE
	.align		8
        /*0058*/ 	.dword	_ZN39_INTERNAL_97b76fe3_4_k_cu_cd3934c0_86024cuda3std6ranges3__45__cpo9iter_moveE
	.align		8
        /*0060*/ 	.dword	_ZN39_INTERNAL_97b76fe3_4_k_cu_cd3934c0_86024cute7productE
	.align		8
        /*0068*/ 	.dword	_ZN39_INTERNAL_97b76fe3_4_k_cu_cd3934c0_86024cute1_E
	.align		8
        /*0070*/ 	.dword	$str$25
	.align		8
        /*0078*/ 	.dword	$str$26
	.align		8
        /*0080*/ 	.dword	$str$27
	.align		8
        /*0088*/ 	.dword	$str$28


//--------------------- .text._ZN7cutlass13device_kernelINS_4gemm6kernel13GemmUniversalIN4cute5tupleIJiiiiEEENS1_10collective13CollectiveMmaINS1_35MainloopSm100TmaUmmaWarpSpecializedILi27ELi2ELi4ENS5_IJNS4_1CILi2EEENSA_ILi1EEESC_EEEEENS5_IJNSA_ILi64EEESF_SF_EEENS_12float_e5m2_tENS5_IJlSC_lEEESH_SI_NS4_8TiledMMAINS4_8MMA_AtomIJNS4_10MMA_TraitsINS4_19SM100_MMA_F8F6F4_SSEJSH_SH_fSF_SF_NS4_17integral_constantINS4_4UMMA5MajorELSP_0EEESQ_NSN_INSO_7ScaleInELSR_0EEESS_EEEEEENS4_6LayoutINS5_IJSC_SC_SC_EEENS5_IJNSA_ILi0EEESX_SX_EEEEENS5_IJNS4_10UnderscoreES10_S10_EEEEENS4_13SM90_TMA_LOADENS4_14ComposedLayoutINS4_7SwizzleILi2ELi4ELi3EEENS4_18smem_ptr_flag_bitsILi8EEENSV_INS5_IJNSA_ILi8EEESF_EEENS5_IJSF_SC_EEEEEEEvNS4_8identityENS4_23SM90_TMA_LOAD_MULTICASTES1D_vS1E_EENS_8epilogue10collective18CollectiveEpilogueINS1H_23Sm100TmaWarpSpecializedILi1ELi1ELi32ELb0ELb0EEEJSG_NS5_IJNSV_ISF_SC_EES1M_EEESH_SI_SH_SI_NS1H_6fusion15FusionCallbacksIS1L_NS1O_17LinearCombinationISH_fSH_fLNS_15FloatRoundStyleE2EEESG_S1N_JEEENS4_5SM1004TMEM4LOAD26SM100_TMEM_LOAD_16dp32b32xES13_S1D_NS4_39AutoVectorizingCopyWithAssumedAlignmentILi128EEENS4_14SM90_TMA_STOREES1D_S1Z_S1Z_EEEvvEEEEvNT_6ParamsE --------------------------
	.section	.text._ZN7cutlass13device_kernelINS_4gemm6kernel13GemmUniversalIN4cute5tupleIJiiiiEEENS1_10collective13CollectiveMmaINS1_35MainloopSm100TmaUmmaWarpSpecializedILi27ELi2ELi4ENS5_IJNS4_1CILi2EEENSA_ILi1EEESC_EEEEENS5_IJNSA_ILi64EEESF_SF_EEENS_12float_e5m2_tENS5_IJlSC_lEEESH_SI_NS4_8TiledMMAINS4_8MMA_AtomIJNS4_10MMA_TraitsINS4_19SM100_MMA_F8F6F4_SSEJSH_SH_fSF_SF_NS4_17integral_constantINS4_4UMMA5MajorELSP_0EEESQ_NSN_INSO_7ScaleInELSR_0EEESS_EEEEEENS4_6LayoutINS5_IJSC_SC_SC_EEENS5_IJNSA_ILi0EEESX_SX_EEEEENS5_IJNS4_10UnderscoreES10_S10_EEEEENS4_13SM90_TMA_LOADENS4_14ComposedLayoutINS4_7SwizzleILi2ELi4ELi3EEENS4_18smem_ptr_flag_bitsILi8EEENSV_INS5_IJNSA_ILi8EEESF_EEENS5_IJSF_SC_EEEEEEEvNS4_8identityENS4_23SM90_TMA_LOAD_MULTICASTES1D_vS1E_EENS_8epilogue10collective18CollectiveEpilogueINS1H_23Sm100TmaWarpSpecializedILi1ELi1ELi32ELb0ELb0EEEJSG_NS5_IJNSV_ISF_SC_EES1M_EEESH_SI_SH_SI_NS1H_6fusion15FusionCallbacksIS1L_NS1O_17LinearCombinationISH_fSH_fLNS_15FloatRoundStyleE2EEESG_S1N_JEEENS4_5SM1004TMEM4LOAD26SM100_TMEM_LOAD_16dp32b32xES13_S1D_NS4_39AutoVectorizingCopyWithAssumedAlignmentILi128EEENS4_14SM90_TMA_STOREES1D_S1Z_S1Z_EEEvvEEEEvNT_6ParamsE,"ax",@progbits
	.align	128
.text._ZN7cutlass13device_kernelINS_4gemm6kernel13GemmUniversalIN4cute5tupleIJiiiiEEENS1_10collective13CollectiveMmaINS1_35MainloopSm100TmaUmmaWarpSpecializedILi27ELi2ELi4ENS5_IJNS4_1CILi2EEENSA_ILi1EEESC_EEEEENS5_IJNSA_ILi64EEESF_SF_EEENS_12float_e5m2_tENS5_IJlSC_lEEESH_SI_NS4_8TiledMMAINS4_8MMA_AtomIJNS4_10MMA_TraitsINS4_19SM100_MMA_F8F6F4_SSEJSH_SH_fSF_SF_NS4_17integral_constantINS4_4UMMA5MajorELSP_0EEESQ_NSN_INSO_7ScaleInELSR_0EEESS_EEEEEENS4_6LayoutINS5_IJSC_SC_SC_EEENS5_IJNSA_ILi0EEESX_SX_EEEEENS5_IJNS4_10UnderscoreES10_S10_EEEEENS4_13SM90_TMA_LOADENS4_14ComposedLayoutINS4_7SwizzleILi2ELi4ELi3EEENS4_18smem_ptr_flag_bitsILi8EEENSV_INS5_IJNSA_ILi8EEESF_EEENS5_IJSF_SC_EEEEEEEvNS4_8identityENS4_23SM90_TMA_LOAD_MULTICASTES1D_vS1E_EENS_8epilogue10collective18CollectiveEpilogueINS1H_23Sm100TmaWarpSpecializedILi1ELi1ELi32ELb0ELb0EEEJSG_NS5_IJNSV_ISF_SC_EES1M_EEESH_SI_SH_SI_NS1H_6fusion15FusionCallbacksIS1L_NS1O_17LinearCombinationISH_fSH_fLNS_15FloatRoundStyleE2EEESG_S1N_JEEENS4_5SM1004TMEM4LOAD26SM100_TMEM_LOAD_16dp32b32xES13_S1D_NS4_39AutoVectorizingCopyWithAssumedAlignmentILi128EEENS4_14SM90_TMA_STOREES1D_S1Z_S1Z_EEEvvEEEEvNT_6ParamsE:
        .type           _ZN7cutlass13device_kernelINS_4gemm6kernel13GemmUniversalIN4cute5tupleIJiiiiEEENS1_10collective13CollectiveMmaINS1_35MainloopSm100TmaUmmaWarpSpecializedILi27ELi2ELi4ENS5_IJNS4_1CILi2EEENSA_ILi1EEESC_EEEEENS5_IJNSA_ILi64EEESF_SF_EEENS_12float_e5m2_tENS5_IJlSC_lEEESH_SI_NS4_8TiledMMAINS4_8MMA_AtomIJNS4_10MMA_TraitsINS4_19SM100_MMA_F8F6F4_SSEJSH_SH_fSF_SF_NS4_17integral_constantINS4_4UMMA5MajorELSP_0EEESQ_NSN_INSO_7ScaleInELSR_0EEESS_EEEEEENS4_6LayoutINS5_IJSC_SC_SC_EEENS5_IJNSA_ILi0EEESX_SX_EEEEENS5_IJNS4_10UnderscoreES10_S10_EEEEENS4_13SM90_TMA_LOADENS4_14ComposedLayoutINS4_7SwizzleILi2ELi4ELi3EEENS4_18smem_ptr_flag_bitsILi8EEENSV_INS5_IJNSA_ILi8EEESF_EEENS5_IJSF_SC_EEEEEEEvNS4_8identityENS4_23SM90_TMA_LOAD_MULTICASTES1D_vS1E_EENS_8epilogue10collective18CollectiveEpilogueINS1H_23Sm100TmaWarpSpecializedILi1ELi1ELi32ELb0ELb0EEEJSG_NS5_IJNSV_ISF_SC_EES1M_EEESH_SI_SH_SI_NS1H_6fusion15FusionCallbacksIS1L_NS1O_17LinearCombinationISH_fSH_fLNS_15FloatRoundStyleE2EEESG_S1N_JEEENS4_5SM1004TMEM4LOAD26SM100_TMEM_LOAD_16dp32b32xES13_S1D_NS4_39AutoVectorizingCopyWithAssumedAlignmentILi128EEENS4_14SM90_TMA_STOREES1D_S1Z_S1Z_EEEvvEEEEvNT_6ParamsE,@function
        .size           _ZN7cutlass13device_kernelINS_4gemm6kernel13GemmUniversalIN4cute5tupleIJiiiiEEENS1_10collective13CollectiveMmaINS1_35MainloopSm100TmaUmmaWarpSpecializedILi27ELi2ELi4ENS5_IJNS4_1CILi2EEENSA_ILi1EEESC_EEEEENS5_IJNSA_ILi64EEESF_SF_EEENS_12float_e5m2_tENS5_IJlSC_lEEESH_SI_NS4_8TiledMMAINS4_8MMA_AtomIJNS4_10MMA_TraitsINS4_19SM100_MMA_F8F6F4_SSEJSH_SH_fSF_SF_NS4_17integral_constantINS4_4UMMA5MajorELSP_0EEESQ_NSN_INSO_7ScaleInELSR_0EEESS_EEEEEENS4_6LayoutINS5_IJSC_SC_SC_EEENS5_IJNSA_ILi0EEESX_SX_EEEEENS5_IJNS4_10UnderscoreES10_S10_EEEEENS4_13SM90_TMA_LOADENS4_14ComposedLayoutINS4_7SwizzleILi2ELi4ELi3EEENS4_18smem_ptr_flag_bitsILi8EEENSV_INS5_IJNSA_ILi8EEESF_EEENS5_IJSF_SC_EEEEEEEvNS4_8identityENS4_23SM90_TMA_LOAD_MULTICASTES1D_vS1E_EENS_8epilogue10collective18CollectiveEpilogueINS1H_23Sm100TmaWarpSpecializedILi1ELi1ELi32ELb0ELb0EEEJSG_NS5_IJNSV_ISF_SC_EES1M_EEESH_SI_SH_SI_NS1H_6fusion15FusionCallbacksIS1L_NS1O_17LinearCombinationISH_fSH_fLNS_15FloatRoundStyleE2EEESG_S1N_JEEENS4_5SM1004TMEM4LOAD26SM100_TMEM_LOAD_16dp32b32xES13_S1D_NS4_39AutoVectorizingCopyWithAssumedAlignmentILi128EEENS4_14SM90_TMA_STOREES1D_S1Z_S1Z_EEEvvEEEEvNT_6ParamsE,(.L_x_205 - _ZN7cutlass13device_kernelINS_4gemm6kernel13GemmUniversalIN4cute5tupleIJiiiiEEENS1_10collective13CollectiveMmaINS1_35MainloopSm100TmaUmmaWarpSpecializedILi27ELi2ELi4ENS5_IJNS4_1CILi2EEENSA_ILi1EEESC_EEEEENS5_IJNSA_ILi64EEESF_SF_EEENS_12float_e5m2_tENS5_IJlSC_lEEESH_SI_NS4_8TiledMMAINS4_8MMA_AtomIJNS4_10MMA_TraitsINS4_19SM100_MMA_F8F6F4_SSEJSH_SH_fSF_SF_NS4_17integral_constantINS4_4UMMA5MajorELSP_0EEESQ_NSN_INSO_7ScaleInELSR_0EEESS_EEEEEENS4_6LayoutINS5_IJSC_SC_SC_EEENS5_IJNSA_ILi0EEESX_SX_EEEEENS5_IJNS4_10UnderscoreES10_S10_EEEEENS4_13SM90_TMA_LOADENS4_14ComposedLayoutINS4_7SwizzleILi2ELi4ELi3EEENS4_18smem_ptr_flag_bitsILi8EEENSV_INS5_IJNSA_ILi8EEESF_EEENS5_IJSF_SC_EEEEEEEvNS4_8identityENS4_23SM90_TMA_LOAD_MULTICASTES1D_vS1E_EENS_8epilogue10collective18CollectiveEpilogueINS1H_23Sm100TmaWarpSpecializedILi1ELi1ELi32ELb0ELb0EEEJSG_NS5_IJNSV_ISF_SC_EES1M_EEESH_SI_SH_SI_NS1H_6fusion15FusionCallbacksIS1L_NS1O_17LinearCombinationISH_fSH_fLNS_15FloatRoundStyleE2EEESG_S1N_JEEENS4_5SM1004TMEM4LOAD26SM100_TMEM_LOAD_16dp32b32xES13_S1D_NS4_39AutoVectorizingCopyWithAssumedAlignmentILi128EEENS4_14SM90_TMA_STOREES1D_S1Z_S1Z_EEEvvEEEEvNT_6ParamsE)
        .other          _ZN7cutlass13device_kernelINS_4gemm6kernel13GemmUniversalIN4cute5tupleIJiiiiEEENS1_10collective13CollectiveMmaINS1_35MainloopSm100TmaUmmaWarpSpecializedILi27ELi2ELi4ENS5_IJNS4_1CILi2EEENSA_ILi1EEESC_EEEEENS5_IJNSA_ILi64EEESF_SF_EEENS_12float_e5m2_tENS5_IJlSC_lEEESH_SI_NS4_8TiledMMAINS4_8MMA_AtomIJNS4_10MMA_TraitsINS4_19SM100_MMA_F8F6F4_SSEJSH_SH_fSF_SF_NS4_17integral_constantINS4_4UMMA5MajorELSP_0EEESQ_NSN_INSO_7ScaleInELSR_0EEESS_EEEEEENS4_6LayoutINS5_IJSC_SC_SC_EEENS5_IJNSA_ILi0EEESX_SX_EEEEENS5_IJNS4_10UnderscoreES10_S10_EEEEENS4_13SM90_TMA_LOADENS4_14ComposedLayoutINS4_7SwizzleILi2ELi4ELi3EEENS4_18smem_ptr_flag_bitsILi8EEENSV_INS5_IJNSA_ILi8EEESF_EEENS5_IJSF_SC_EEEEEEEvNS4_8identityENS4_23SM90_TMA_LOAD_MULTICASTES1D_vS1E_EENS_8epilogue10collective18CollectiveEpilogueINS1H_23Sm100TmaWarpSpecializedILi1ELi1ELi32ELb0ELb0EEEJSG_NS5_IJNSV_ISF_SC_EES1M_EEESH_SI_SH_SI_NS1H_6fusion15FusionCallbacksIS1L_NS1O_17LinearCombinationISH_fSH_fLNS_15FloatRoundStyleE2EEESG_S1N_JEEENS4_5SM1004TMEM4LOAD26SM100_TMEM_LOAD_16dp32b32xES13_S1D_NS4_39AutoVectorizingCopyWithAssumedAlignmentILi128EEENS4_14SM90_TMA_STOREES1D_S1Z_S1Z_EEEvvEEEEvNT_6ParamsE,@"STO_CUDA_ENTRY STV_DEFAULT"
_ZN7cutlass13device_kernelINS_4gemm6kernel13GemmUniversalIN4cute5tupleIJiiiiEEENS1_10collective13CollectiveMmaINS1_35MainloopSm100TmaUmmaWarpSpecializedILi27ELi2ELi4ENS5_IJNS4_1CILi2EEENSA_ILi1EEESC_EEEEENS5_IJNSA_ILi64EEESF_SF_EEENS_12float_e5m2_tENS5_IJlSC_lEEESH_SI_NS4_8TiledMMAINS4_8MMA_AtomIJNS4_10MMA_TraitsINS4_19SM100_MMA_F8F6F4_SSEJSH_SH_fSF_SF_NS4_17integral_constantINS4_4UMMA5MajorELSP_0EEESQ_NSN_INSO_7ScaleInELSR_0EEESS_EEEEEENS4_6LayoutINS5_IJSC_SC_SC_EEENS5_IJNSA_ILi0EEESX_SX_EEEEENS5_IJNS4_10UnderscoreES10_S10_EEEEENS4_13SM90_TMA_LOADENS4_14ComposedLayoutINS4_7SwizzleILi2ELi4ELi3EEENS4_18smem_ptr_flag_bitsILi8EEENSV_INS5_IJNSA_ILi8EEESF_EEENS5_IJSF_SC_EEEEEEEvNS4_8identityENS4_23SM90_TMA_LOAD_MULTICASTES1D_vS1E_EENS_8epilogue10collective18CollectiveEpilogueINS1H_23Sm100TmaWarpSpecializedILi1ELi1ELi32ELb0ELb0EEEJSG_NS5_IJNSV_ISF_SC_EES1M_EEESH_SI_SH_SI_NS1H_6fusion15FusionCallbacksIS1L_NS1O_17LinearCombinationISH_fSH_fLNS_15FloatRoundStyleE2EEESG_S1N_JEEENS4_5SM1004TMEM4LOAD26SM100_TMEM_LOAD_16dp32b32xES13_S1D_NS4_39AutoVectorizingCopyWithAssumedAlignmentILi128EEENS4_14SM90_TMA_STOREES1D_S1Z_S1Z_EEEvvEEEEvNT_6ParamsE:
[----:B------:R-:W1:Y:S01]  /*0000*/  LDC R1, c[0x0][0x37c] ;  /* 0x0000df00ff017b82 */ /* 0x000e620000000800 */
[----:B------:R-:W2:Y:S01]  /*0010*/  S2R R76, SR_TID.X ;  /* 0x00000000004c7919 */ /* 0x000ea20000002100 */
[----:B------:R-:W3:Y:S01]  /*0020*/  LDCU.64 UR8, c[0x0][0x890] ;  /* 0x00011200ff0877ac */ /* 0x000ee20008000a00 */
[----:B------:R-:W-:Y:S02]  /*0030*/  PRMT R79, RZ, 0x7610, R79 ;  /* 0x00007610ff4f7816 */ /* 0x000fe4000000004f */
[----:B------:R-:W-:Y:S01]  /*0040*/  ELECT P3, URZ, PT ;  /* 0x0000000000ff782f */ /* 0x000fe20003860000 */
[----:B---3--:R-:W-:-:S04]  /*0050*/  UISETP.NE.U32.AND UP0, UPT, UR8, URZ, UPT ;  /* 0x000000ff0800728c */ /* 0x008fc8000bf05070 */
[----:B------:R-:W-:Y:S01]  /*0060*/  UISETP.NE.AND.EX UP0, UPT, UR9, URZ, UPT, UP0 ;  /* 0x000000ff0900728c */ /* 0x000fe2000bf05300 */
[----:B--2---:R-:W-:-:S05]  /*0070*/  SHF.R.U32.HI R80, RZ, 0x5, R76 ;  /* 0x00000005ff507819 */ /* 0x004fca000001164c */
[----:B------:R-:W2:Y:S02]  /*0080*/  SHFL.IDX PT, R0, R80, RZ, 0x1f ;  /* 0x00001fff50007589 */ /* 0x000ea400000e0000 */
[----:B--2---:R-:W-:Y:S01]  /*0090*/  R2UR UR18, R0 ;  /* 0x00000000001272ca */ /* 0x004fe200000e0000 */
[----:B-1----:R-:W-:-:S14]  /*00a0*/  BRA.U UP0, `(.L_x_0) ;  /* 0x0000000100307547 */ /* 0x002fdc000b800000 */
[----:B------:R-:W1:Y:S02]  /*00b0*/  LDCU.64 UR4, c[0x0][0x888] ;  /* 0x00011100ff0477ac */ /* 0x000e640008000a00 */
[----:B-1----:R-:W-:-:S04]  /*00c0*/  UISETP.NE.U32.AND UP0, UPT, UR4, URZ, UPT ;  /* 0x000000ff0400728c */ /* 0x002fc8000bf05070 */
[----:B------:R-:W-:-:S09]  /*00d0*/  UISETP.NE.AND.EX UP0, UPT, UR5, URZ, UPT, UP0 ;  /* 0x000000ff0500728c */ /* 0x000fd2000bf05300 */
[----:B------:R-:W-:Y:S05]  /*00e0*/  BRA.U !UP0, `(.L_x_1) ;  /* 0x0000000108147547 */ /* 0x000fea000b800000 */
[----:B------:R-:W1:Y:S01]  /*00f0*/  LDC.64 R2, c[0x0][0x888] ;  /* 0x00022200ff027b82 */ /* 0x000e620000000a00 */
[----:B------:R-:W1:Y:S02]  /*0100*/  LDCU.64 UR4, c[0x0][0x358] ;  /* 0x00006b00ff0477ac */ /* 0x000e640008000a00 */
[----:B-1----:R1:W5:Y:S01]  /*0110*/  LDG.E R39, desc[UR4][R2.64] ;  /* 0x0000000402277981 */ /* 0x002362000c1e1900 */
[----:B------:R-:W-:Y:S01]  /*0120*/  HFMA2 R79, -RZ, RZ, 0, 5.9604644775390625e-08 ;  /* 0x00000001ff4f7431 */ /* 0x000fe200000001ff */
[----:B------:R-:W-:Y:S05]  /*0130*/  BRA `(.L_x_0) ;  /* 0x00000000000c7947 */ /* 0x000fea0003800000 */
.L_x_1:
[----:B------:R-:W1:Y:S01]  /*0140*/  LDCU UR4, c[0x0][0x880] ;  /* 0x00011000ff0477ac */ /* 0x000e620008000800 */
[----:B------:R-:W-:Y:S01]  /*0150*/  HFMA2 R79, -RZ, RZ, 0, 5.9604644775390625e-08 ;  /* 0x00000001ff4f7431 */ /* 0x000fe200000001ff */
[----:B-1----:R-:W-:-:S07]  /*0160*/  MOV R39, UR4 ;  /* 0x0000000400277c02 */ /* 0x002fce0008000f00 */
.L_x_0:
[----:B------:R-:W2:Y:S02]  /*0170*/  LDCU.64 UR4, c[0x0][0x8b0] ;  /* 0x00011600ff0477ac */ /* 0x000ea40008000a00 */
[----:B--2---:R-:W-:-:S04]  /*0180*/  UISETP.NE.U32.AND UP0, UPT, UR4, URZ, UPT ;  /* 0x000000ff0400728c */ /* 0x004fc8000bf05070 */
[----:B------:R-:W-:-:S09]  /*0190*/  UISETP.NE.AND.EX UP0, UPT, UR5, URZ, UPT, UP0 ;  /* 0x000000ff0500728c */ /* 0x000fd2000bf05300 */
[----:B------:R-:W-:Y:S05]  /*01a0*/  BRA.U UP0, `(.L_x_2) ;  /* 0x0000000100287547 */ /* 0x000fea000b800000 */
[----:B------:R-:W2:Y:S02]  /*01b0*/  LDCU.64 UR4, c[0x0][0x8a8] ;  /* 0x00011500ff0477ac */ /* 0x000ea40008000a00 */
[----:B--2---:R-:W-:-:S04]  /*01c0*/  UISETP.NE.U32.AND UP0, UPT, UR4, URZ, UPT ;  /* 0x000000ff0400728c */ /* 0x004fc8000bf05070 */
[----:B------:R-:W-:-:S09]  /*01d0*/  UISETP.NE.AND.EX UP0, UPT, UR5, URZ, UPT, UP0 ;  /* 0x000000ff0500728c */ /* 0x000fd2000bf05300 */
[----:B------:R-:W-:Y:S05]  /*01e0*/  BRA.U !UP0, `(.L_x_3) ;  /* 0x0000000108107547 */ /* 0x000fea000b800000 */
[----:B-1----:R-:W1:Y:S01]  /*01f0*/  LDC.64 R2, c[0x0][0x8a8] ;  /* 0x00022a00ff027b82 */ /* 0x002e620000000a00 */
[----:B------:R-:W1:Y:S02]  /*0200*/  LDCU.64 UR4, c[0x0][0x358] ;  /* 0x00006b00ff0477ac */ /* 0x000e640008000a00 */
[----:B-1----:R2:W5:Y:S01]  /*0210*/  LDG.E R38, desc[UR4][R2.64] ;  /* 0x0000000402267981 */ /* 0x002562000c1e1900 */
[----:B------:R-:W-:Y:S05]  /*0220*/  BRA `(.L_x_2) ;  /* 0x0000000000087947 */ /* 0x000fea0003800000 */
.L_x_3:
[----:B------:R-:W2:Y:S02]  /*0230*/  LDCU UR4, c[0x0][0x8a0] ;  /* 0x00011400ff0477ac */ /* 0x000ea40008000800 */
[----:B--2---:R-:W-:Y:S02]  /*0240*/  MOV R38, UR4 ;  /* 0x0000000400267c02 */ /* 0x004fe40008000f00 */
.L_x_2:
[----:B------:R-:W-:Y:S01]  /*0250*/  IMAD.U32 R0, RZ, RZ, UR18 ;  /* 0x00000012ff007e24 */ /* 0x000fe2000f8e00ff */
[----:B------:R-:W-:Y:S04]  /*0260*/  BSSY.RECONVERGENT B0, `(.L_x_4) ;  /* 0x000000c000007945 */ /* 0x000fe80003800200 */
[C---:B------:R-:W-:Y:S02]  /*0270*/  ISETP.NE.OR P1, PT, R0.reuse, 0x1, !P3 ;  /* 0x000000010000780c */ /* 0x040fe40005f25670 */
[----:B------:R-:W-:-:S11]  /*0280*/  ISETP.NE.OR P0, PT, R0, 0x3, !P3 ;  /* 0x000000030000780c */ /* 0x000fd60005f05670 */
[----:B------:R-:W-:Y:S05]  /*0290*/  @P1 BRA `(.L_x_5) ;  /* 0x0000000000201947 */ /* 0x000fea0003800000 */
[----:B------:R-:W3:Y:S02]  /*02a0*/  LDCU.64 UR4, c[0x0][0x348] ;  /* 0x00006900ff0477ac */ /* 0x000ee40008000a00 */
[----:B---3--:R-:W-:Y:S02]  /*02b0*/  UIADD3 UR6, UP1, UPT, UR4, 0x80, URZ ;  /* 0x0000008004067890 */ /* 0x008fe4000ff3e0ff */
[----:B------:R-:W-:Y:S02]  /*02c0*/  UIADD3 UR4, UP0, UPT, UR4, 0x180, URZ ;  /* 0x0000018004047890 */ /* 0x000fe4000ff1e0ff */
[----:B------:R-:W-:Y:S02]  /*02d0*/  UIADD3.X UR7, UPT, UPT, URZ, UR5, URZ, UP1, !UPT ;  /* 0x00000005ff077290 */ /* 0x000fe40008ffe4ff */
[----:B------:R-:W-:-:S07]  /*02e0*/  UIADD3.X UR5, UPT, UPT, URZ, UR5, URZ, UP0, !UPT ;  /* 0x00000005ff057290 */ /* 0x000fce00087fe4ff */
[----:B------:R3:W-:Y:S02]  /*02f0*/  UTMACCTL.PF [UR6] ;  /* 0x00000000060079b9 */ /* 0x0007e40008040000 */
[----:B------:R3:W-:Y:S02]  /*0300*/  UTMACCTL.PF [UR4] ;  /* 0x00000000040079b9 */ /* 0x0007e40008040000 */
[----:B---3--:R-:W-:Y:S01]  /*0310*/  NOP ;  /* 0x0000000000007918 */ /* 0x008fe20000000000 */
.L_x_5:
[----:B------:R-:W-:Y:S05]  /*0320*/  BSYNC.RECONVERGENT B0 ;  /* 0x0000000000007941 */ /* 0x000fea0003800200 */
.L_x_4:
[----:B------:R-:W-:Y:S04]  /*0330*/  BSSY.RECONVERGENT B0, `(.L_x_6) ;  /* 0x000000a000007945 */ /* 0x000fe80003800200 */
        /* <DEDUP_REMOVED lines=9> */
.L_x_7:
[----:B------:R-:W-:Y:S05]  /*03d0*/  BSYNC.RECONVERGENT B0 ;  /* 0x0000000000007941 */ /* 0x000fea0003800200 */
.L_x_6:
[----:B------:R-:W3:Y:S01]  /*03e0*/  LDCU.64 UR4, c[0x0][0x888] ;  /* 0x00011100ff0477ac */ /* 0x000ee20008000a00 */
[----:B------:R-:W-:Y:S02]  /*03f0*/  UISETP.EQ.U32.AND UP2, UPT, UR8, URZ, UPT ;  /* 0x000000ff0800728c */ /* 0x000fe4000bf42070 */
[----:B------:R-:W-:Y:S02]  /*0400*/  UPLOP3.LUT UP3, UPT, UPT, UPT, UPT, 0x80, 0x8 ;  /* 0x000000000008789c */ /* 0x000fe40003f6f070 */
[----:B---3--:R-:W-:-:S04]  /*0410*/  UISETP.NE.U32.AND UP0, UPT, UR4, URZ, UPT ;  /* 0x000000ff0400728c */ /* 0x008fc8000bf05070 */
[----:B------:R-:W-:-:S04]  /*0420*/  UISETP.NE.AND.EX UP1, UPT, UR5, URZ, UPT, UP0 ;  /* 0x000000ff0500728c */ /* 0x000fc8000bf25300 */
[----:B------:R-:W-:-:S04]  /*0430*/  UISETP.EQ.OR.EX UP4, UPT, UR9, URZ, !UP1, UP2 ;  /* 0x000000ff0900728c */ /* 0x000fc8000cf82720 */
[----:B------:R-:W-:-:S05]  /*0440*/  UP2UR UR61, UPR, URZ, 0x10 ;  /* 0x00000010ff3d7883 */ /* 0x000fca0008000000 */
[----:B------:R-:W-:Y:S07]  /*0450*/  BRA.U !UP4, `(.L_x_8) ;  /* 0x000000010c207547 */ /* 0x000fee000b800000 */
[----:B------:R-:W-:Y:S01]  /*0460*/  UISETP.NE.U32.AND UP2, UPT, UR8, URZ, UPT ;  /* 0x000000ff0800728c */ /* 0x000fe2000bf45070 */
[----:B-----5:R-:W-:Y:S01]  /*0470*/  FSETP.NEU.AND P0, PT, R39, RZ, PT ;  /* 0x000000ff2700720b */ /* 0x020fe20003f0d000 */
[----:B------:R-:W-:Y:S02]  /*0480*/  USEL UR4, URZ, 0xffffffff, UP1 ;  /* 0xffffffffff047887 */ /* 0x000fe40008800000 */
[----:B------:R-:W-:-:S10]  /*0490*/  UISETP.NE.AND.EX UP2, UPT, UR9, URZ, UPT, UP2 ;  /* 0x000000ff0900728c */ /* 0x000fd4000bf45320 */
[----:B------:R-:W-:Y:S01]  /*04a0*/  VOTEU.ANY UP0, P0 ;  /* 0x0000000000ff7886 */ /* 0x000fe20000000100 */
[----:B------:R-:W-:-:S04]  /*04b0*/  @!UP2 USEL UR4, URZ, 0xffffffff, UP0 ;  /* 0xffffffffff04a887 */ /* 0x000fc80008000000 */
[----:B------:R-:W-:-:S04]  /*04c0*/  ULOP3.LUT UR4, UR4, 0x1, URZ, 0xc0, !UPT ;  /* 0x0000000104047892 */ /* 0x000fc8000f8ec0ff */
[----:B------:R-:W-:-:S11]  /*04d0*/  UISETP.NE.U32.AND UP3, UPT, UR4, 0x1, UPT ;  /* 0x000000010400788c */ /* 0x000fd6000bf65070 */
.L_x_8:
[----:B-12---:R-:W1:Y:S02]  /*04e0*/  SHFL.IDX PT, R2, R80, RZ, 0x1f ;  /* 0x00001fff50027589 */ /* 0x006e6400000e0000 */
[----:B-1----:R-:W-:-:S13]  /*04f0*/  ISETP.NE.AND P0, PT, R2, RZ, PT ;  /* 0x000000ff0200720c */ /* 0x002fda0003f05270 */
[----:B------:R-:W-:Y:S05]  /*0500*/  @P0 BRA `(.L_x_9) ;  /* 0x00000004001c0947 */ /* 0x000fea0003800000 */
[----:B------:R-:W-:Y:S01]  /*0510*/  ELECT P0, URZ, PT ;  /* 0x0000000000ff782f */ /* 0x000fe20003800000 */
[----:B------:R-:W-:-:S12]  /*0520*/  BSSY.RECONVERGENT B0, `(.L_x_9) ;  /* 0x0000045000007945 */ /* 0x000fd80003800200 */
[----:B------:R-:W-:Y:S05]  /*0530*/  @!P0 BRA `(.L_x_10) ;  /* 0x00000004000c8947 */ /* 0x000fea0003800000 */
[----:B------:R-:W1:Y:S01]  /*0540*/  S2UR UR4, SR_CgaCtaId ;  /* 0x00000000000479c3 */ /* 0x000e620000008800 */
[----:B------:R-:W-:Y:S01]  /*0550*/  UMOV UR5, 0x400 ;  /* 0x0000040000057882 */ /* 0x000fe20000000000 */
[----:B------:R-:W-:Y:S01]  /*0560*/  UMOV UR8, 0x1 ;  /* 0x0000000100087882 */ /* 0x000fe20000000000 */
[----:B------:R-:W-:Y:S01]  /*0570*/  UMOV UR6, 0x2 ;  /* 0x0000000200067882 */ /* 0x000fe20000000000 */
[----:B------:R-:W-:-:S04]  /*0580*/  UIADD3 UR8, UPT, UPT, -UR8, 0x100000, URZ ;  /* 0x0010000008087890 */ /* 0x000fc8000fffe1ff */
[----:B------:R-:W-:Y:S02]  /*0590*/  USHF.L.U32 UR9, UR8, 0xb, URZ ;  /* 0x0000000b08097899 */ /* 0x000fe400080006ff */
[----:B------:R-:W-:Y:S02]  /*05a0*/  USHF.L.U32 UR8, UR8, 0x1, URZ ;  /* 0x0000000108087899 */ /* 0x000fe400080006ff */
[----:B------:R-:W-:-:S04]  /*05b0*/  UIADD3 UR6, UPT, UPT, -UR6, 0x100000, URZ ;  /* 0x0010000006067890 */ /* 0x000fc8000fffe1ff */
[----:B------:R-:W-:Y:S02]  /*05c0*/  USHF.L.U32 UR7, UR6, 0xb, URZ ;  /* 0x0000000b06077899 */ /* 0x000fe400080006ff */
[----:B------:R-:W-:Y:S02]  /*05d0*/  USHF.L.U32 UR6, UR6, 0x1, URZ ;  /* 0x0000000106067899 */ /* 0x000fe400080006ff */
[----:B-1----:R-:W-:Y:S01]  /*05e0*/  ULEA UR4, UR4, UR5, 0x18 ;  /* 0x0000000504047291 */ /* 0x002fe2000f8ec0ff */
[----:B------:R-:W1:Y:S11]  /*05f0*/  FENCE.VIEW.ASYNC.S ;  /* 0x00000000000073c6 */ /* 0x000e760000000000 */
[----:B-1----:R1:W2:Y:S01]  /*0600*/  SYNCS.EXCH.64 URZ, [UR4], UR8 ;  /* 0x0000000804ff75b2 */ /* 0x0022a20008000100 */
[----:B------:R1:W3:Y:S01]  /*0610*/  SYNCS.EXCH.64 URZ, [UR4+0xd8], UR6 ;  /* 0x0000d80604ff75b2 */ /* 0x0002e20008000100 */
[----:B------:R1:W4:Y:S01]  /*0620*/  SYNCS.EXCH.64 URZ, [UR4+0x8], UR8 ;  /* 0x0000080804ff75b2 */ /* 0x0003220008000100 */
[----:B------:R1:W1:Y:S01]  /*0630*/  SYNCS.EXCH.64 URZ, [UR4+0xe0], UR6 ;  /* 0x0000e00604ff75b2 */ /* 0x0002620008000100 */
        /* <DEDUP_REMOVED lines=50> */
[----:B--234-:R-:W-:Y:S01]  /*0960*/  NOP ;  /* 0x0000000000007918 */ /* 0x01cfe20000000000 */
.L_x_10:
[----:B-1----:R-:W-:Y:S05]  /*0970*/  BSYNC.RECONVERGENT B0 ;  /* 0x0000000000007941 */ /* 0x002fea0003800200 */
.L_x_9:
[----:B------:R-:W1:Y:S01]  /*0980*/  SHFL.IDX PT, R2, R80, RZ, 0x1f ;  /* 0x00001fff50027589 */ /* 0x000e6200000e0000 */
[----:B------:R-:W-:Y:S01]  /*0990*/  NOP ;  /* 0x0000000000007918 */ /* 0x000fe20000000000 */
[----:B-1----:R-:W-:-:S13]  /*09a0*/  ISETP.NE.AND P0, PT, R2, 0x1, PT ;  /* 0x000000010200780c */ /* 0x002fda0003f05270 */
[----:B------:R-:W-:Y:S05]  /*09b0*/  @P0 BRA `(.L_x_11) ;  /* 0x0000000000400947 */ /* 0x000fea0003800000 */
        /* <DEDUP_REMOVED lines=9> */
[----:B------:R-:W-:Y:S01]  /*0a50*/  USHF.L.U32 UR6, UR6, 0x1, URZ ;  /* 0x0000000106067899 */ /* 0x000fe200080006ff */
[----:B------:R-:W-:Y:S01]  /*0a60*/  ELECT P0, URZ, PT ;  /* 0x0000000000ff782f */ /* 0x000fe20003800000 */
[----:B-1----:R-:W-:Y:S01]  /*0a70*/  ULEA UR4, UR4, UR5, 0x18 ;  /* 0x0000000504047291 */ /* 0x002fe2000f8ec0ff */
[----:B------:R-:W1:Y:S11]  /*0a80*/  FENCE.VIEW.ASYNC.S ;  /* 0x00000000000073c6 */ /* 0x000e760000000000 */
[----:B-1----:R1:W2:Y:S01]  /*0a90*/  SYNCS.EXCH.64 URZ, [UR4+0x1b0], UR8 ;  /* 0x0001b00804ff75b2 */ /* 0x0022a20008000100 */
[----:B------:R1:W3:Y:S01]  /*0aa0*/  SYNCS.EXCH.64 URZ, [UR4+0x1b8], UR6 ;  /* 0x0001b80604ff75b2 */ /* 0x0002e20008000100 */
[----:B------:R-:W-:Y:S01]  /*0ab0*/  NOP ;  /* 0x0000000000007918 */ /* 0x000fe20000000000 */
.L_x_11:
[----:B------:R-:W4:Y:S01]  /*0ac0*/  SHFL.IDX PT, R2, R80, RZ, 0x1f ;  /* 0x00001fff50027589 */ /* 0x000f2200000e0000 */
[----:B------:R-:W-:Y:S01]  /*0ad0*/  NOP ;  /* 0x0000000000007918 */ /* 0x000fe20000000000 */
[----:B----4-:R-:W-:-:S13]  /*0ae0*/  ISETP.NE.AND P0, PT, R2, 0x3, PT ;  /* 0x000000030200780c */ /* 0x010fda0003f05270 */
[----:B------:R-:W-:Y:S05]  /*0af0*/  @P0 BRA `(.L_x_12) ;  /* 0x0000000000300947 */ /* 0x000fea0003800000 */
[----:B-1----:R-:W1:Y:S01]  /*0b00*/  S2UR UR4, SR_CgaCtaId ;  /* 0x00000000000479c3 */ /* 0x002e620000008800 */
[----:B------:R-:W-:Y:S01]  /*0b10*/  UMOV UR6, 0x400 ;  /* 0x0000040000067882 */ /* 0x000fe20000000000 */
[----:B------:R-:W-:Y:S01]  /*0b20*/  UMOV UR5, 0x20 ;  /* 0x0000002000057882 */ /* 0x000fe20000000000 */
[----:B------:R-:W-:Y:S01]  /*0b30*/  ELECT P0, URZ, PT ;  /* 0x0000000000ff782f */ /* 0x000fe20003800000 */
[----:B-1----:R-:W-:Y:S02]  /*0b40*/  ULEA UR6, UR4, UR6, 0x18 ;  /* 0x0000000604067291 */ /* 0x002fe4000f8ec0ff */
[----:B------:R-:W-:-:S04]  /*0b50*/  UIADD3 UR4, UPT, UPT, -UR5, 0x100000, URZ ;  /* 0x0010000005047890 */ /* 0x000fc8000fffe1ff */
[----:B------:R-:W-:Y:S02]  /*0b60*/  USHF.L.U32 UR5, UR4, 0xb, URZ ;  /* 0x0000000b04057899 */ /* 0x000fe400080006ff */
[----:B------:R-:W-:Y:S01]  /*0b70*/  USHF.L.U32 UR4, UR4, 0x1, URZ ;  /* 0x0000000104047899 */ /* 0x000fe200080006ff */
[----:B------:R-:W1:Y:S11]  /*0b80*/  FENCE.VIEW.ASYNC.S ;  /* 0x00000000000073c6 */ /* 0x000e760000000000 */
[----:B-1----:R4:W1:Y:S01]  /*0b90*/  SYNCS.EXCH.64 URZ, [UR6+0x1c0], UR4 ;  /* 0x0001c00406ff75b2 */ /* 0x0028620008000100 */
[----:B------:R4:W1:Y:S02]  /*0ba0*/  SYNCS.EXCH.64 URZ, [UR6+0x1c8], UR4 ;  /* 0x0001c80406ff75b2 */ /* 0x0008640008000100 */
[----:B----4-:R-:W-:Y:S01]  /*0bb0*/  NOP ;  /* 0x0000000000007918 */ /* 0x010fe20000000000 */
.L_x_12:
[----:B------:R-:W4:Y:S01]  /*0bc0*/  SHFL.IDX PT, R2, R80, RZ, 0x1f ;  /* 0x00001fff50027589 */ /* 0x000f2200000e0000 */
[----:B------:R-:W-:Y:S01]  /*0bd0*/  NOP ;  /* 0x0000000000007918 */ /* 0x000fe20000000000 */
[----:B----4-:R-:W-:-:S13]  /*0be0*/  ISETP.NE.AND P0, PT, R2, 0x4, PT ;  /* 0x000000040200780c */ /* 0x010fda0003f05270 */
[----:B------:R-:W-:Y:S05]  /*0bf0*/  @P0 BRA `(.L_x_13) ;  /* 0x00000000004c0947 */ /* 0x000fea0003800000 */
[----:B-1----:R-:W1:Y:S01]  /*0c00*/  S2UR UR6, SR_CgaCtaId ;  /* 0x00000000000679c3 */ /* 0x002e620000008800 */
[----:B------:R-:W-:Y:S01]  /*0c10*/  UMOV UR4, 0x1e0 ;  /* 0x000001e000047882 */ /* 0x000fe20000000000 */
[----:B------:R-:W-:Y:S01]  /*0c20*/  UMOV UR5, 0x400 ;  /* 0x0000040000057882 */ /* 0x000fe20000000000 */
[----:B------:R-:W-:Y:S01]  /*0c30*/  USEL UR4, UR4, 0x1a0, UP3 ;  /* 0x000001a004047887 */ /* 0x000fe20009800000 */
[----:B------:R-:W-:Y:S01]  /*0c40*/  UMOV UR8, 0x1 ;  /* 0x0000000100087882 */ /* 0x000fe20000000000 */
[----:B------:R-:W-:Y:S01]  /*0c50*/  ELECT P0, URZ, PT ;  /* 0x0000000000ff782f */ /* 0x000fe20003800000 */
[----:B------:R-:W-:-:S04]  /*0c60*/  UIADD3 UR8, UPT, UPT, -UR8, 0x100000, URZ ;  /* 0x0010000008087890 */ /* 0x000fc8000fffe1ff */
[----:B------:R-:W-:Y:S02]  /*0c70*/  USHF.L.U32 UR9, UR8, 0xb, URZ ;  /* 0x0000000b08097899 */ /* 0x000fe400080006ff */
[----:B------:R-:W-:Y:S02]  /*0c80*/  USHF.L.U32 UR8, UR8, 0x1, URZ ;  /* 0x0000000108087899 */ /* 0x000fe400080006ff */
[----:B-1----:R-:W-:Y:S02]  /*0c90*/  ULEA UR6, UR6, UR5, 0x18 ;  /* 0x0000000506067291 */ /* 0x002fe4000f8ec0ff */
[----:B------:R-:W-:-:S04]  /*0ca0*/  UIADD3 UR4, UPT, UPT, -UR4, 0x100000, URZ ;  /* 0x0010000004047890 */ /* 0x000fc8000fffe1ff */
[----:B------:R-:W-:Y:S02]  /*0cb0*/  USHF.L.U32 UR5, UR4, 0xb, URZ ;  /* 0x0000000b04057899 */ /* 0x000fe400080006ff */
[----:B------:R-:W-:Y:S01]  /*0cc0*/  USHF.L.U32 UR4, UR4, 0x1, URZ ;  /* 0x0000000104047899 */ /* 0x000fe200080006ff */
[----:B------:R-:W1:Y:S03]  /*0cd0*/  FENCE.VIEW.ASYNC.S ;  /* 0x00000000000073c6 */ /* 0x000e660000000000 */
[----:B-1----:R4:W1:Y:S08]  /*0ce0*/  SYNCS.EXCH.64 URZ, [UR6+0x1d0], UR8 ;  /* 0x0001d00806ff75b2 */ /* 0x0028700008000100 */
[----:B------:R4:W1:Y:S01]  /*0cf0*/  SYNCS.EXCH.64 URZ, [UR6+0x1e0], UR4 ;  /* 0x0001e00406ff75b2 */ /* 0x0008620008000100 */
[----:B------:R4:W1:Y:S01]  /*0d00*/  SYNCS.EXCH.64 URZ, [UR6+0x1d8], UR8 ;  /* 0x0001d80806ff75b2 */ /* 0x0008620008000100 */
[----:B------:R4:W1:Y:S02]  /*0d10*/  SYNCS.EXCH.64 URZ, [UR6+0x1e8], UR4 ;  /* 0x0001e80406ff75b2 */ /* 0x0008640008000100 */
[----:B----4-:R-:W-:Y:S01]  /*0d20*/  NOP ;  /* 0x0000000000007918 */ /* 0x010fe20000000000 */
.L_x_13:
[----:B------:R-:W4:Y:S01]  /*0d30*/  SHFL.IDX PT, R2, R80, RZ, 0x1f ;  /* 0x00001fff50027589 */ /* 0x000f2200000e0000 */
[----:B------:R-:W-:Y:S01]  /*0d40*/  NOP ;  /* 0x0000000000007918 */ /* 0x000fe20000000000 */
[----:B----4-:R-:W-:-:S13]  /*0d50*/  ISETP.NE.AND P0, PT, R2, 0x5, PT ;  /* 0x000000050200780c */ /* 0x010fda0003f05270 */
[----:B------:R-:W-:Y:S05]  /*0d60*/  @P0 BRA `(.L_x_14) ;  /* 0x0000000000580947 */ /* 0x000fea0003800000 */
[----:B-1----:R-:W1:Y:S01]  /*0d70*/  S2UR UR4, SR_CgaCtaId ;  /* 0x00000000000479c3 */ /* 0x002e620000008800 */
        /* <DEDUP_REMOVED lines=12> */
[----:B-1----:R4:W1:Y:S01]  /*0e40*/  SYNCS.EXCH.64 URZ, [UR4+0x1f0], UR8 ;  /* 0x0001f00804ff75b2 */ /* 0x0028620008000100 */
[----:B------:R4:W1:Y:S01]  /*0e50*/  SYNCS.EXCH.64 URZ, [UR4+0x210], UR6 ;  /* 0x0002100604ff75b2 */ /* 0x0008620008000100 */
[----:B------:R4:W1:Y:S01]  /*0e60*/  SYNCS.EXCH.64 URZ, [UR4+0x1f8], UR8 ;  /* 0x0001f80804ff75b2 */ /* 0x0008620008000100 */
[----:B------:R4:W1:Y:S01]  /*0e70*/  SYNCS.EXCH.64 URZ, [UR4+0x218], UR6 ;  /* 0x0002180604ff75b2 */ /* 0x0008620008000100 */
[----:B------:R4:W1:Y:S01]  /*0e80*/  SYNCS.EXCH.64 URZ, [UR4+0x200], UR8 ;  /* 0x0002000804ff75b2 */ /* 0x0008620008000100 */
[----:B------:R4:W1:Y:S01]  /*0e90*/  SYNCS.EXCH.64 URZ, [UR4+0x220], UR6 ;  /* 0x0002200604ff75b2 */ /* 0x0008620008000100 */
[----:B------:R4:W1:Y:S01]  /*0ea0*/  SYNCS.EXCH.64 URZ, [UR4+0x208], UR8 ;  /* 0x0002080804ff75b2 */ /* 0x0008620008000100 */
[----:B------:R4:W1:Y:S02]  /*0eb0*/  SYNCS.EXCH.64 URZ, [UR4+0x228], UR6 ;  /* 0x0002280604ff75b2 */ /* 0x0008640008000100 */
[----:B----4-:R-:W-:Y:S01]  /*0ec0*/  NOP ;  /* 0x0000000000007918 */ /* 0x010fe20000000000 */
.L_x_14:
[----:B------:R-:W4:Y:S01]  /*0ed0*/  SHFL.IDX PT, R2, R80, RZ, 0x1f ;  /* 0x00001fff50027589 */ /* 0x000f2200000e0000 */
[----:B------:R-:W1:Y:S01]  /*0ee0*/  S2UR UR48, SR_CgaCtaId ;  /* 0x00000000003079c3 */ /* 0x000e620000008800 */
[----:B------:R-:W-:Y:S01]  /*0ef0*/  NOP ;  /* 0x0000000000007918 */ /* 0x000fe20000000000 */
[----:B----4-:R-:W-:-:S13]  /*0f00*/  ISETP.NE.AND P0, PT, R2, 0x3, PT ;  /* 0x000000030200780c */ /* 0x010fda0003f05270 */
[----:B-1----:R-:W-:Y:S05]  /*0f10*/  @P0 BRA `(.L_x_15) ;  /* 0x0000000000340947 */ /* 0x002fea0003800000 */
[----:B------:R-:W-:Y:S01]  /*0f20*/  UMOV UR4, 0x400 ;  /* 0x0000040000047882 */ /* 0x000fe20000000000 */
[----:B------:R-:W-:Y:S01]  /*0f30*/  UMOV UR6, 0x20 ;  /* 0x0000002000067882 */ /* 0x000fe20000000000 */
[----:B------:R-:W-:Y:S02]  /*0f40*/  ULEA UR4, UR48, UR4, 0x18 ;  /* 0x0000000430047291 */ /* 0x000fe4000f8ec0ff */
[----:B------:R-:W-:-:S04]  /*0f50*/  UIADD3 UR6, UPT, UPT, -UR6, 0x100000, URZ ;  /* 0x0010000006067890 */ /* 0x000fc8000fffe1ff */
[----:B------:R-:W-:Y:S02]  /*0f60*/  USHF.L.U32 UR7, UR6, 0xb, URZ ;  /* 0x0000000b06077899 */ /* 0x000fe400080006ff */
[----:B------:R-:W-:Y:S01]  /*0f70*/  USHF.L.U32 UR6, UR6, 0x1, URZ ;  /* 0x0000000106067899 */ /* 0x000fe200080006ff */
[----:B------:R-:W-:Y:S01]  /*0f80*/  ELECT P0, URZ, PT ;  /* 0x0000000000ff782f */ /* 0x000fe20003800000 */
[----:B------:R-:W1:Y:S10]  /*0f90*/  FENCE.VIEW.ASYNC.S ;  /* 0x00000000000073c6 */ /* 0x000e740000000000 */
[----:B-1----:R1:W4:Y:S01]  /*0fa0*/  SYNCS.EXCH.64 URZ, [UR4+0x230], UR6 ;  /* 0x0002300604ff75b2 */ /* 0x0023220008000100 */
[----:B------:R1:W1:Y:S01]  /*0fb0*/  SYNCS.EXCH.64 URZ, [UR4+0x240], UR6 ;  /* 0x0002400604ff75b2 */ /* 0x0002620008000100 */
[----:B------:R1:W1:Y:S01]  /*0fc0*/  SYNCS.EXCH.64 URZ, [UR4+0x238], UR6 ;  /* 0x0002380604ff75b2 */ /* 0x0002620008000100 */
[----:B------:R1:W1:Y:S01]  /*0fd0*/  SYNCS.EXCH.64 URZ, [UR4+0x248], UR6 ;  /* 0x0002480604ff75b2 */ /* 0x0002620008000100 */
[----:B------:R-:W-:Y:S01]  /*0fe0*/  NOP ;  /* 0x0000000000007918 */ /* 0x000fe20000000000 */
.L_x_15:
[----:B-1----:R-:W1:Y:S01]  /*0ff0*/  LDCU UR4, c[0x0][0x36c] ;  /* 0x00006d80ff0477ac */ /* 0x002e620008000800 */
[----:B------:R-:W-:Y:S01]  /*1000*/  ISETP.NE.OR P3, PT, R0, 0x2, !P3 ;  /* 0x000000020000780c */ /* 0x000fe20005f65670 */
[----:B------:R-:W-:Y:S01]  /*1010*/  NOP ;  /* 0x0000000000007918 */ /* 0x000fe20000000000 */
[----:B------:R-:W-:Y:S01]  /*1020*/  LOP3.LUT R0, R76, 0x1f, RZ, 0xc0, !PT ;  /* 0x0000001f4c007812 */ /* 0x000fe200078ec0ff */
[----:B------:R-:W-:Y:S02]  /*1030*/  UISETP.NE.AND UP4, UPT, UR18, 0x2, UPT ;  /* 0x000000021200788c */ /* 0x000fe4000bf85270 */
[----:B------:R-:W-:Y:S02]  /*1040*/  UISETP.NE.AND UP5, UPT, UR18, URZ, UPT ;  /* 0x000000ff1200728c */ /* 0x000fe4000bfa5270 */
[----:B-1----:R-:W-:-:S09]  /*1050*/  UISETP.EQ.U32.AND UP6, UPT, UR4, 0x1, UPT ;  /* 0x000000010400788c */ /* 0x002fd2000bfc2070 */
[----:B------:R-:W-:Y:S05]  /*1060*/  BRA.U !UP6, `(.L_x_16) ;  /* 0x000000010e087547 */ /* 0x000fea000b800000 */
[----:B--234-:R-:W-:Y:S01]  /*1070*/  UCGABAR_ARV ;  /* 0x00000000000079c7 */ /* 0x01cfe20008000000 */
[----:B------:R-:W-:Y:S05]  /*1080*/  BRA `(.L_x_17) ;  /* 0x0000000000047947 */ /* 0x000fea0003800000 */
.L_x_16:
[----:B--234-:R-:W-:Y:S01]  /*1090*/  NOP ;  /* 0x0000000000007918 */ /* 0x01cfe20000000000 */
.L_x_17:
[----:B------:R-:W1:Y:S01]  /*10a0*/  S2UR UR46, SR_CTAID.X ;  /* 0x00000000002e79c3 */ /* 0x000e620000002500 */
[----:B------:R-:W-:-:S05]  /*10b0*/  CS2R.32 R3, SR_CgaSize ;  /* 0x0000000000037805 */ /* 0x000fca0000008a00 */
[----:B------:R-:W-:-:S05]  /*10c0*/  IMAD R3, R3, -0xa0, RZ ;  /* 0xffffff6003037824 */ /* 0x000fca00078e02ff */
[----:B------:R-:W-:-:S14]  /*10d0*/  R2UR UR5, R3 ;  /* 0x00000000030572ca */ /* 0x000fdc00000e0000 */
[----:B------:R-:W2:Y:S01]  /*10e0*/  LDCU UR5, c[0x0][UR5+0x2b0] ;  /* 0x00005600050577ac */ /* 0x000ea20008000800 */
[----:B------:R-:W-:-:S05]  /*10f0*/  CS2R.32 R3, SR_CgaSize ;  /* 0x0000000000037805 */ /* 0x000fca0000008a00 */
[----:B------:R-:W-:-:S05]  /*1100*/  IMAD R3, R3, -0xa0, RZ ;  /* 0xffffff6003037824 */ /* 0x000fca00078e02ff */
[----:B------:R-:W-:-:S14]  /*1110*/  R2UR UR4, R3 ;  /* 0x00000000030472ca */ /* 0x000fdc00000e0000 */
[----:B------:R-:W3:Y:S01]  /*1120*/  LDCU UR4, c[0x0][UR4+0x2b4] ;  /* 0x00005680040477ac */ /* 0x000ee20008000800 */
[----:B------:R-:W4:Y:S01]  /*1130*/  S2UR UR45, SR_CTAID.Y ;  /* 0x00000000002d79c3 */ /* 0x000f220000002600 */
[----:B------:R-:W-:-:S05]  /*1140*/  CS2R.32 R3, SR_CgaSize ;  /* 0x0000000000037805 */ /* 0x000fca0000008a00 */
[----:B------:R-:W-:-:S05]  /*1150*/  IMAD R3, R3, -0xa0, RZ ;  /* 0xffffff6003037824 */ /* 0x000fca00078e02ff */
[----:B------:R-:W-:-:S14]  /*1160*/  R2UR UR60, R3 ;  /* 0x00000000033c72ca */ /* 0x000fdc00000e0000 */
[----:B------:R-:W3:Y:S01]  /*1170*/  LDCU UR60, c[0x0][UR60+0x2a0] ;  /* 0x000054003c3c77ac */ /* 0x000ee20008000800 */
[----:B------:R-:W-:-:S05]  /*1180*/  CS2R.32 R3, SR_CgaSize ;  /* 0x0000000000037805 */ /* 0x000fca0000008a00 */
[----:B------:R-:W-:-:S05]  /*1190*/  IMAD R3, R3, -0xa0, RZ ;  /* 0xffffff6003037824 */ /* 0x000fca00078e02ff */
[----:B------:R-:W-:-:S14]  /*11a0*/  R2UR UR57, R3 ;  /* 0x00000000033972ca */ /* 0x000fdc00000e0000 */
[----:B------:R-:W3:Y:S01]  /*11b0*/  LDCU UR57, c[0x0][UR57+0x2a4] ;  /* 0x00005480393977ac */ /* 0x000ee20008000800 */
[----:B------:R-:W-:Y:S01]  /*11c0*/  USHF.L.U32 UR24, UR48, 0xb, URZ ;  /* 0x0000000b30187899 */ /* 0x000fe200080006ff */
[----:B------:R-:W3:Y:S01]  /*11d0*/  LDCU UR19, c[0x0][0xb24] ;  /* 0x00016480ff1377ac */ /* 0x000ee20008000800 */
[----:B------:R-:W3:Y:S01]  /*11e0*/  LDCU UR42, c[0x0][0xb24] ;  /* 0x00016480ff2a77ac */ /* 0x000ee20008000800 */
[----:B-1----:R-:W-:Y:S01]  /*11f0*/  I2FP.F32.U32 R3, UR46 ;  /* 0x0000002e00037c45 */ /* 0x002fe20008201000 */
[----:B------:R-:W1:Y:S04]  /*1200*/  LDCU UR22, c[0x0][0xb30] ;  /* 0x00016600ff1677ac */ /* 0x000e680008000800 */
[----:B--2---:R-:W-:Y:S01]  /*1210*/  FMUL R3, R3, UR5 ;  /* 0x0000000503037c20 */ /* 0x004fe20008400000 */
[----:B------:R-:W-:Y:S01]  /*1220*/  ULOP3.LUT UR24, UR24, 0x800, URZ, 0xc0, !UPT ;  /* 0x0000080018187892 */ /* 0x000fe2000f8ec0ff */
[----:B----4-:R-:W-:-:S04]  /*1230*/  I2FP.F32.U32 R2, UR45 ;  /* 0x0000002d00027c45 */ /* 0x010fc80008201000 */
[----:B------:R-:W2:Y:S01]  /*1240*/  F2I.U32.TRUNC.NTZ R3, R3 ;  /* 0x0000000300037305 */ /* 0x000ea2000020f000 */
[----:B---3--:R-:W-:-:S07]  /*1250*/  FMUL R2, R2, UR4 ;  /* 0x0000000402027c20 */ /* 0x008fce0008400000 */
[----:B------:R-:W3:Y:S01]  /*1260*/  F2I.U32.TRUNC.NTZ R2, R2 ;  /* 0x0000000200027305 */ /* 0x000ee2000020f000 */
[----:B--2---:R-:W-:Y:S02]  /*1270*/  R2UR UR5, R3 ;  /* 0x00000000030572ca */ /* 0x004fe400000e0000 */
[----:B---3--:R-:W-:Y:S02]  /*1280*/  R2UR UR4, R2 ;  /* 0x00000000020472ca */ /* 0x008fe400000e0000 */
[----:B------:R-:W-:-:S09]  /*1290*/  PRMT R2, RZ, 0x7610, R2 ;  /* 0x00007610ff027816 */ /* 0x000fd20000000002 */
[----:B------:R-:W-:-:S04]  /*12a0*/  UIADD3 UR5, UPT, UPT, -UR5, URZ, URZ ;  /* 0x000000ff05057290 */ /* 0x000fc8000fffe1ff */
[----:B------:R-:W-:Y:S02]  /*12b0*/  UIMAD UR60, UR60, UR5, UR46 ;  /* 0x000000053c3c72a4 */ /* 0x000fe4000f8e022e */
[----:B------:R-:W-:-:S04]  /*12c0*/  UIADD3 UR4, UPT, UPT, -UR4, URZ, URZ ;  /* 0x000000ff04047290 */ /* 0x000fc8000fffe1ff */
[----:B------:R-:W-:Y:S01]  /*12d0*/  UIMAD UR57, UR57, UR4, UR45 ;  /* 0x00000004393972a4 */ /* 0x000fe2000f8e022d */
[----:B-1----:R-:W-:Y:S11]  /*12e0*/  BRA.U UP5, `(.L_x_18) ;  /* 0x0000000105247547 */ /* 0x002ff6000b800000 */
[----:B------:R-:W-:-:S04]  /*12f0*/  UISETP.NE.AND UP0, UPT, UR57, URZ, UPT ;  /* 0x000000ff3900728c */ /* 0x000fc8000bf05270 */
[----:B------:R-:W-:-:S04]  /*1300*/  UISETP.EQ.OR UP0, UPT, UR60, URZ, !UP0 ;  /* 0x000000ff3c00728c */ /* 0x000fc8000c702670 */
[----:B------:R-:W-:Y:S02]  /*1310*/  USEL UR5, URZ, 0x1, !UP0 ;  /* 0x00000001ff057887 */ /* 0x000fe4000c000000 */
[----:B------:R-:W-:-:S04]  /*1320*/  UISETP.NE.AND UP0, UPT, UR57, URZ, UPT ;  /* 0x000000ff3900728c */ /* 0x000fc8000bf05270 */
[----:B------:R-:W-:Y:S02]  /*1330*/  USEL UR4, URZ, 0x2, UP0 ;  /* 0x00000002ff047887 */ /* 0x000fe40008000000 */
[----:B------:R-:W-:-:S04]  /*1340*/  UISETP.NE.AND UP0, UPT, UR60, 0x1, UPT ;  /* 0x000000013c00788c */ /* 0x000fc8000bf05270 */
[----:B------:R-:W-:-:S04]  /*1350*/  USEL UR4, UR4, 0x2, UP0 ;  /* 0x0000000204047887 */ /* 0x000fc80008000000 */
[----:B------:R-:W-:-:S06]  /*1360*/  UIADD3 UR4, UPT, UPT, UR5, UR4, URZ ;  /* 0x0000000405047290 */ /* 0x000fcc000fffe0ff */
[----:B------:R-:W-:-:S07]  /*1370*/  MOV R2, UR4 ;  /* 0x0000000400027c02 */ /* 0x000fce0008000f00 */
.L_x_18:
[----:B------:R-:W1:Y:S01]  /*1380*/  S2UR UR36, SR_CTAID.Z ;  /* 0x00000000002479c3 */ /* 0x000e620000002700 */
[----:B------:R-:W-:-:S09]  /*1390*/  UISETP.GE.AND UP0, UPT, UR19, 0x1, UPT ;  /* 0x000000011300788c */ /* 0x000fd2000bf06270 */
[----:B------:R-:W-:Y:S05]  /*13a0*/  BRA.U !UP0, `(.L_x_19) ;  /* 0x0000000108d07547 */ /* 0x000fea000b800000 */
[----:B------:R-:W2:Y:S01]  /*13b0*/  LDCU UR20, c[0x0][0xb0c] ;  /* 0x00016180ff1477ac */ /* 0x000ea20008000800 */
[----:B------:R-:W3:Y:S01]  /*13c0*/  LDCU.128 UR12, c[0x0][0xb10] ;  /* 0x00016200ff0c77ac */ /* 0x000ee20008000c00 */
[----:B------:R-:W4:Y:S01]  /*13d0*/  LDCU UR6, c[0x0][0x370] ;  /* 0x00006e00ff0677ac */ /* 0x000f220008000800 */
[----:B------:R-:W1:Y:S01]  /*13e0*/  LDCU UR7, c[0x0][0x374] ;  /* 0x00006e80ff0777ac */ /* 0x000e620008000800 */
[----:B------:R-:W1:Y:S01]  /*13f0*/  LDCU UR21, c[0x0][0xb20] ;  /* 0x00016400ff1577ac */ /* 0x000e620008000800 */
[----:B--2---:R-:W-:Y:S02]  /*1400*/  UISETP.NE.AND UP0, UPT, UR20, 0x1, UPT ;  /* 0x000000011400788c */ /* 0x004fe4000bf05270 */
[----:B---3--:R-:W-:Y:S01]  /*1410*/  UIMAD.WIDE.U32 UR4, UR46, UR12, URZ ;  /* 0x0000000c2e0472a5 */ /* 0x008fe2000f8e00ff */
[----:B------:R-:W2:Y:S01]  /*1420*/  LDCU.64 UR8, c[0x0][0xb28] ;  /* 0x00016500ff0877ac */ /* 0x000ea20008000a00 */
[----:B----4-:R-:W-:Y:S02]  /*1430*/  UIMAD.WIDE.U32 UR10, UR6, UR12, URZ ;  /* 0x0000000c060a72a5 */ /* 0x010fe4000f8e00ff */
[----:B------:R-:W-:-:S02]  /*1440*/  USHF.R.U32.HI UR5, URZ, UR13, UR5 ;  /* 0x0000000dff057299 */ /* 0x000fc40008011605 */
[----:B------:R-:W-:Y:S02]  /*1450*/  UISETP.NE.AND UP2, UPT, UR19, 0x1, UPT ;  /* 0x000000011300788c */ /* 0x000fe4000bf45270 */
[----:B------:R-:W-:Y:S01]  /*1460*/  USEL UR5, UR46, UR5, !UP0 ;  /* 0x000000052e057287 */ /* 0x000fe2000c000000 */
[----:B------:R-:W-:Y:S01]  /*1470*/  UMOV UR10, UR11 ;  /* 0x0000000b000a7c82 */ /* 0x000fe20008000000 */
[----:B------:R-:W-:Y:S02]  /*1480*/  UIMAD.WIDE.U32 UR16, UR45, UR15, URZ ;  /* 0x0000000f2d1072a5 */ /* 0x000fe4000f8e00ff */
[----:B------:R-:W-:Y:S02]  /*1490*/  @UP0 USHF.R.U32.HI UR6, URZ, UR13, UR10 ;  /* 0x0000000dff060299 */ /* 0x000fe4000801160a */
[----:B------:R-:W-:Y:S02]  /*14a0*/  UISETP.NE.AND UP0, UPT, UR14, 0x1, UPT ;  /* 0x000000010e00788c */ /* 0x000fe4000bf05270 */
[----:B-1----:R-:W-:-:S02]  /*14b0*/  UIMAD.WIDE.U32 UR10, UR7, UR15, URZ ;  /* 0x0000000f070a72a5 */ /* 0x002fc4000f8e00ff */
[----:B--2---:R-:W-:Y:S01]  /*14c0*/  UIMAD.WIDE.U32 UR12, UR6, UR8, URZ ;  /* 0x00000008060c72a5 */ /* 0x004fe2000f8e00ff */
[----:B------:R-:W-:Y:S02]  /*14d0*/  UMOV UR4, UR17 ;  /* 0x0000001100047c82 */ /* 0x000fe40008000000 */
[----:B------:R-:W-:Y:S02]  /*14e0*/  USHF.R.U32.HI UR4, URZ, UR21, UR4 ;  /* 0x00000015ff047299 */ /* 0x000fe40008011604 */
[----:B------:R-:W-:Y:S02]  /*14f0*/  UMOV UR10, UR11 ;  /* 0x0000000b000a7c82 */ /* 0x000fe40008000000 */
[----:B------:R-:W-:Y:S01]  /*1500*/  UMOV UR12, UR13 ;  /* 0x0000000d000c7c82 */ /* 0x000fe20008000000 */
[----:B------:R-:W-:Y:S02]  /*1510*/  @UP0 USHF.R.U32.HI UR7, URZ, UR21, UR10 ;  /* 0x00000015ff070299 */ /* 0x000fe4000801160a */
[----:B------:R-:W-:-:S02]  /*1520*/  USEL UR4, UR45, UR4, !UP0 ;  /* 0x000000042d047287 */ /* 0x000fc4000c000000 */
[----:B------:R-:W-:Y:S02]  /*1530*/  UIMAD.WIDE.U32 UR10, UR7, UR8, URZ ;  /* 0x00000008070a72a5 */ /* 0x000fe4000f8e00ff */
[----:B------:R-:W-:Y:S02]  /*1540*/  @UP2 USHF.R.U32.HI UR6, URZ, UR9, UR12 ;  /* 0x00000009ff062299 */ /* 0x000fe4000801160c */
[----:B------:R-:W-:-:S03]  /*1550*/  UIMAD.WIDE.U32 UR12, UR4, UR8, URZ ;  /* 0x00000008040c72a5 */ /* 0x000fc6000f8e00ff */
[----:B------:R-:W-:Y:S02]  /*1560*/  UMOV UR10, UR11 ;  /* 0x0000000b000a7c82 */ /* 0x000fe40008000000 */
[----:B------:R-:W-:Y:S02]  /*1570*/  @UP2 USHF.R.U32.HI UR7, URZ, UR9, UR10 ;  /* 0x00000009ff072299 */ /* 0x000fe4000801160a */
[----:B------:R-:W-:Y:S02]  /*1580*/  UIMAD UR10, UR6, UR19, URZ ;  /* 0x00000013060a72a4 */ /* 0x000fe4000f8e02ff */
[----:B------:R-:W-:-:S04]  /*1590*/  UIMAD UR7, UR7, UR19, URZ ;  /* 0x00000013070772a4 */ /* 0x000fc8000f8e02ff */
[----:B------:R-:W-:-:S03]  /*15a0*/  UISETP.GE.AND UP0, UPT, UR4, UR7, UPT ;  /* 0x000000070400728c */ /* 0x000fc6000bf06270 */
[----:B------:R-:W-:Y:S01]  /*15b0*/  UMOV UR7, UR13 ;  /* 0x0000000d00077c82 */ /* 0x000fe20008000000 */
[----:B------:R-:W-:Y:S02]  /*15c0*/  UISETP.GE.OR UP0, UPT, UR5, UR10, UP0 ;  /* 0x0000000a0500728c */ /* 0x000fe40008706670 */
[----:B------:R-:W-:Y:S02]  /*15d0*/  UIMAD.WIDE.U32 UR10, UR5, UR8, URZ ;  /* 0x00000008050a72a5 */ /* 0x000fe4000f8e00ff */
[----:B------:R-:W-:Y:S02]  /*15e0*/  USHF.R.U32.HI UR7, URZ, UR9, UR7 ;  /* 0x00000009ff077299 */ /* 0x000fe40008011607 */
[----:B------:R-:W-:Y:S02]  /*15f0*/  UIADD3 UR10, UPT, UPT, -UR4, URZ, URZ ;  /* 0x000000ff040a7290 */ /* 0x000fe4000fffe1ff */
[----:B------:R-:W-:Y:S02]  /*1600*/  USEL UR7, UR4, UR7, !UP2 ;  /* 0x0000000704077287 */ /* 0x000fe4000d000000 */
[----:B------:R-:W-:Y:S01]  /*1610*/  UIMAD UR10, UR14, UR10, UR45 ;  /* 0x0000000a0e0a72a4 */ /* 0x000fe2000f8e022d */
[----:B------:R-:W-:Y:S01]  /*1620*/  @!UP0 UMOV UR8, UR11 ;  /* 0x0000000b00088c82 */ /* 0x000fe20008000000 */
[----:B------:R-:W-:-:S02]  /*1630*/  UIADD3 UR11, UPT, UPT, -UR5, URZ, URZ ;  /* 0x000000ff050b7290 */ /* 0x000fc4000fffe1ff */
[----:B------:R-:W-:Y:S02]  /*1640*/  @!UP0 USHF.R.U32.HI UR8, URZ, UR9, UR8 ;  /* 0x00000009ff088299 */ /* 0x000fe40008011608 */
[----:B------:R-:W-:Y:S02]  /*1650*/  UIADD3 UR9, UPT, UPT, -UR7, URZ, URZ ;  /* 0x000000ff07097290 */ /* 0x000fe4000fffe1ff */
[----:B------:R-:W-:Y:S02]  /*1660*/  @!UP0 USEL UR8, UR5, UR8, !UP2 ;  /* 0x0000000805088287 */ /* 0x000fe4000d000000 */
[----:B------:R-:W-:Y:S02]  /*1670*/  UIMAD UR9, UR19, UR9, UR4 ;  /* 0x00000009130972a4 */ /* 0x000fe4000f8e0204 */
[----:B------:R-:W-:Y:S02]  /*1680*/  @!UP0 UIADD3 UR7, UPT, UPT, UR7, -UR8, URZ ;  /* 0x8000000807078290 */ /* 0x000fe4000fffe0ff */
[----:B------:R-:W-:-:S02]  /*1690*/  @!UP0 UIMAD UR6, UR9, UR6, UR8 ;  /* 0x00000006090682a4 */ /* 0x000fc4000f8e0208 */
[----:B------:R-:W-:Y:S02]  /*16a0*/  @!UP0 UIMAD UR4, UR7, UR19, UR5 ;  /* 0x00000013070482a4 */ /* 0x000fe4000f8e0205 */
[----:B------:R-:W-:Y:S02]  /*16b0*/  UIMAD UR46, UR20, UR11, UR46 ;  /* 0x0000000b142e72a4 */ /* 0x000fe4000f8e022e */
[----:B------:R-:W-:Y:S01]  /*16c0*/  UIMAD UR45, UR4, UR14, UR10 ;  /* 0x0000000e042d72a4 */ /* 0x000fe2000f8e020a */
[----:B------:R-:W-:Y:S02]  /*16d0*/  @!UP0 UMOV UR5, UR6 ;  /* 0x0000000600058c82 */ /* 0x000fe40008000000 */
[----:B------:R-:W-:-:S12]  /*16e0*/  UIMAD UR46, UR5, UR20, UR46 ;  /* 0x00000014052e72a4 */ /* 0x000fd8000f8e022e */
.L_x_19:
[----:B------:R-:W-:-:S09]  /*16f0*/  UISETP.NE.AND UP0, UPT, UR22, 0x1, UPT ;  /* 0x000000011600788c */ /* 0x000fd2000bf05270 */
[----:B------:R-:W-:Y:S05]  /*1700*/  BRA.U UP0, `(.L_x_20) ;  /* 0x0000000100407547 */ /* 0x000fea000b800000 */
[----:B------:R-:W2:Y:S01]  /*1710*/  LDCU.128 UR8, c[0x0][0xb10] ;  /* 0x00016200ff0877ac */ /* 0x000ea20008000c00 */
[----:B------:R-:W3:Y:S01]  /*1720*/  LDCU UR12, c[0x0][0xb0c] ;  /* 0x00016180ff0c77ac */ /* 0x000ee20008000800 */
[----:B------:R-:W4:Y:S01]  /*1730*/  LDCU UR13, c[0x0][0xb20] ;  /* 0x00016400ff0d77ac */ /* 0x000f220008000800 */
[----:B--2---:R-:W-:Y:S02]  /*1740*/  UIMAD.WIDE.U32 UR4, UR46, UR8, URZ ;  /* 0x000000082e0472a5 */ /* 0x004fe4000f8e00ff */
[----:B------:R-:W-:Y:S02]  /*1750*/  UIMAD.WIDE.U32 UR6, UR45, UR11, URZ ;  /* 0x0000000b2d0672a5 */ /* 0x000fe4000f8e00ff */
[----:B---3--:R-:W-:Y:S02]  /*1760*/  UISETP.NE.AND UP0, UPT, UR12, 0x1, UPT ;  /* 0x000000010c00788c */ /* 0x008fe4000bf05270 */
[----:B------:R-:W-:-:S03]  /*1770*/  USHF.R.U32.HI UR5, URZ, UR9, UR5 ;  /* 0x00000009ff057299 */ /* 0x000fc60008011605 */
[----:B------:R-:W-:Y:S01]  /*1780*/  UMOV UR4, UR7 ;  /* 0x0000000700047c82 */ /* 0x000fe20008000000 */
[----:B------:R-:W-:Y:S02]  /*1790*/  USEL UR5, UR46, UR5, !UP0 ;  /* 0x000000052e057287 */ /* 0x000fe4000c000000 */
[----:B------:R-:W-:Y:S02]  /*17a0*/  UISETP.NE.AND UP0, UPT, UR10, 0x1, UPT ;  /* 0x000000010a00788c */ /* 0x000fe4000bf05270 */
[----:B----4-:R-:W-:-:S04]  /*17b0*/  USHF.R.U32.HI UR4, URZ, UR13, UR4 ;  /* 0x0000000dff047299 */ /* 0x010fc80008011604 */
[----:B------:R-:W-:-:S04]  /*17c0*/  USEL UR4, UR45, UR4, !UP0 ;  /* 0x000000042d047287 */ /* 0x000fc8000c000000 */
[----:B------:R-:W-:Y:S02]  /*17d0*/  UIADD3 UR6, UPT, UPT, UR5, -UR4, URZ ;  /* 0x8000000405067290 */ /* 0x000fe4000fffe0ff */
[----:B------:R-:W-:Y:S02]  /*17e0*/  UIADD3 UR4, UPT, UPT, -UR5, UR4, URZ ;  /* 0x0000000405047290 */ /* 0x000fe4000fffe1ff */
[----:B------:R-:W-:Y:S02]  /*17f0*/  UIMAD UR45, UR6, UR10, UR45 ;  /* 0x0000000a062d72a4 */ /* 0x000fe4000f8e022d */
[----:B------:R-:W-:-:S12]  /*1800*/  UIMAD UR46, UR4, UR12, UR46 ;  /* 0x0000000c042e72a4 */ /* 0x000fd8000f8e022e */
.L_x_20:
[----:B------:R-:W-:Y:S01]  /*1810*/  UISETP.NE.AND UP0, UPT, UR18, 0x2, UPT ;  /* 0x000000021200788c */ /* 0x000fe2000bf05270 */
[----:B------:R-:W-:Y:S09]  /*1820*/  BRA.U !UP6, `(.L_x_21) ;  /* 0x000000010e0c7547 */ /* 0x000ff2000b800000 */
[----:B------:R-:W-:Y:S01]  /*1830*/  UCGABAR_WAIT ;  /* 0x0000000000007dc7 */ /* 0x000fe20008000000 */
[----:B------:R-:W-:Y:S01]  /*1840*/  CCTL.IVALL ;  /* 0x00000000ff00798f */ /* 0x000fe20002000000 */
[----:B------:R-:W-:Y:S05]  /*1850*/  BRA `(.L_x_22) ;  /* 0x0000000000047947 */ /* 0x000fea0003800000 */
.L_x_21:
[----:B------:R-:W-:Y:S06]  /*1860*/  BAR.SYNC.DEFER_BLOCKING 0x0 ;  /* 0x0000000000007b1d */ /* 0x000fec0000010000 */
.L_x_22:
[----:B------:R-:W-:Y:S05]  /*1870*/  BRA.U UP0, `(.L_x_23) ;  /* 0x0000001d00fc7547 */ /* 0x000fea000b800000 */
[----:B------:R-:W2:Y:S01]  /*1880*/  LDCU UR6, c[0x0][0x38c] ;  /* 0x00007180ff0677ac */ /* 0x000ea20008000800 */
[----:B------:R-:W-:Y:S01]  /*1890*/  PLOP3.LUT P1, PT, PT, PT, UP3, 0x80, 0x8 ;  /* 0x000000000008781c */ /* 0x000fe20003f2f038 */
[----:B------:R-:W-:Y:S01]  /*18a0*/  IMAD.MOV.U32 R12, RZ, RZ, 0x1 ;  /* 0x00000001ff0c7424 */ /* 0x000fe200078e00ff */
[----:B------:R-:W-:Y:S01]  /*18b0*/  ISETP.EQ.OR P2, PT, R0, RZ, P3 ;  /* 0x000000ff0000720c */ /* 0x000fe20001f42670 */
[----:B------:R-:W-:Y:S01]  /*18c0*/  UISETP.NE.AND UP1, UPT, UR18, URZ, UPT ;  /* 0x000000ff1200728c */ /* 0x000fe2000bf25270 */
[----:B------:R-:W-:Y:S01]  /*18d0*/  PLOP3.LUT P1, PT, P1, PT, PT, 0x8, 0x80 ;  /* 0x000000000080781c */ /* 0x000fe20000f2e170 */
[----:B------:R-:W-:Y:S01]  /*18e0*/  USEL UR25, URZ, 0x1, UP4 ;  /* 0x00000001ff197887 */ /* 0x000fe2000a000000 */
[----:B------:R-:W-:Y:S01]  /*18f0*/  CS2R R10, SRZ ;  /* 0x00000000000a7805 */ /* 0x000fe2000001ff00 */
[----:B------:R-:W-:Y:S01]  /*1900*/  IMAD.MOV.U32 R9, RZ, RZ, RZ ;  /* 0x000000ffff097224 */ /* 0x000fe200078e00ff */
[----:B------:R-:W3:Y:S01]  /*1910*/  LDCU UR39, c[0x0][0x370] ;  /* 0x00006e00ff2777ac */ /* 0x000ee20008000800 */
[----:B------:R-:W-:Y:S01]  /*1920*/  IMAD.MOV.U32 R8, RZ, RZ, 0x1 ;  /* 0x00000001ff087424 */ /* 0x000fe200078e00ff */
[----:B------:R-:W4:Y:S01]  /*1930*/  LDCU.64 UR28, c[0x0][0x348] ;  /* 0x00006900ff1c77ac */ /* 0x000f220008000a00 */
[----:B------:R-:W-:-:S02]  /*1940*/  USHF.R.U32.HI UR44, URZ, 0x6, UR24 ;  /* 0x00000006ff2c7899 */ /* 0x000fc40008011618 */
[----:B--2---:R-:W-:Y:S02]  /*1950*/  UIADD3 UR5, UPT, UPT, UR6, 0x3f, URZ ;  /* 0x0000003f06057890 */ /* 0x004fe4000fffe0ff */
[----:B------:R-:W-:Y:S02]  /*1960*/  UIADD3 UR47, UPT, UPT, UR6, 0x7e, URZ ;  /* 0x0000007e062f7890 */ /* 0x000fe4000fffe0ff */
[----:B------:R-:W-:Y:S01]  /*1970*/  USHF.R.S32.HI UR4, URZ, 0x1f, UR5 ;  /* 0x0000001fff047899 */ /* 0x000fe20008011405 */
[----:B------:R-:W2:Y:S03]  /*1980*/  LDCU UR38, c[0x0][0x374] ;  /* 0x00006e80ff2677ac */ /* 0x000ea60008000800 */
[----:B------:R-:W-:Y:S02]  /*1990*/  ULEA.HI UR4, UR4, UR5, URZ, 0x6 ;  /* 0x0000000504047291 */ /* 0x000fe4000f8f30ff */
[----:B------:R-:W-:-:S02]  /*19a0*/  USEL UR25, UR25, 0x2, UP1 ;  /* 0x0000000219197887 */ /* 0x000fc40008800000 */
[----:B------:R-:W-:Y:S02]  /*19b0*/  USHF.R.S32.HI UR41, URZ, 0x6, UR4 ;  /* 0x00000006ff297899 */ /* 0x000fe40008011404 */
[----:B------:R-:W-:Y:S02]  /*19c0*/  UIADD3 UR4, UPT, UPT, UR6, -0x1, URZ ;  /* 0xffffffff06047890 */ /* 0x000fe4000fffe0ff */
[----:B------:R-:W-:Y:S02]  /*19d0*/  UISETP.LT.U32.AND UP0, UPT, UR41, 0x1b, UPT ;  /* 0x0000001b2900788c */ /* 0x000fe4000bf01070 */
[----:B------:R-:W-:Y:S02]  /*19e0*/  UISETP.GE.U32.AND UP2, UPT, UR4, -0x7f, UPT ;  /* 0xffffff810400788c */ /* 0x000fe4000bf46070 */
[----:B------:R-:W-:Y:S01]  /*19f0*/  USEL UR40, UR41, 0x1b, UP0 ;  /* 0x0000001b29287887 */ /* 0x000fe20008000000 */
[----:B------:R-:W-:-:S03]  /*1a00*/  UMOV UR5, URZ ;  /* 0x000000ff00057c82 */ /* 0x000fc60008000000 */
[----:B------:R-:W-:Y:S02]  /*1a10*/  UIADD3 UR21, UPT, UPT, UR40, -0x1, URZ ;  /* 0xffffffff28157890 */ /* 0x000fe4000fffe0ff */
[----:B------:R-:W-:-:S03]  /*1a20*/  UIADD3 UR43, UPT, UPT, UR41, -UR40, URZ ;  /* 0x80000028292b7290 */ /* 0x000fc6000fffe0ff */
[----:B------:R-:W-:-:S04]  /*1a30*/  @UP2 UIADD3 UR21, UPT, UPT, UR40, URZ, URZ ;  /* 0x000000ff28152290 */ /* 0x000fc8000fffe0ff */
[----:B--234-:R-:W-:-:S12]  /*1a40*/  UIADD3 UR21, UPT, UPT, UR21, 0x1, URZ ;  /* 0x0000000115157890 */ /* 0x01cfd8000fffe0ff */
.L_x_43:
[----:B------:R-:W-:Y:S01]  /*1a50*/  UISETP.NE.AND UP0, UPT, UR48, URZ, UPT ;  /* 0x000000ff3000728c */ /* 0x000fe2000bf05270 */
[----:B------:R-:W2:Y:S08]  /*1a60*/  S2UR UR48, SR_CgaCtaId ;  /* 0x00000000003079c3 */ /* 0x000eb00000008800 */
[----:B------:R-:W-:Y:S05]  /*1a70*/  BRA.U UP0, `(.L_x_24) ;  /* 0x0000000100347547 */ /* 0x000fea000b800000 */
[----:B------:R-:W3:Y:S01]  /*1a80*/  S2R R0, SR_CgaCtaId ;  /* 0x0000000000007919 */ /* 0x000ee20000008800 */
[----:B------:R-:W-:-:S04]  /*1a90*/  MOV R2, 0x400 ;  /* 0x0000040000027802 */ /* 0x000fc80000000f00 */
[----:B---3--:R-:W-:Y:S02]  /*1aa0*/  LEA R0, R0, R2, 0x18 ;  /* 0x0000000200007211 */ /* 0x008fe400078ec0ff */
[----:B------:R-:W-:-:S03]  /*1ab0*/  SHF.L.U32 R2, R8, 0x1f, RZ ;  /* 0x0000001f08027819 */ /* 0x000fc600000006ff */
[----:B------:R-:W-:-:S04]  /*1ac0*/  IMAD R0, R9, 0x8, R0 ;  /* 0x0000000809007824 */ /* 0x000fc800078e0200 */
[----:B------:R-:W3:Y:S02]  /*1ad0*/  SYNCS.PHASECHK.TRANS64.TRYWAIT P0, [R0+URZ+0x240], R2 ;  /* 0x00024002000075a7 */ /* 0x000ee400080011ff */
[----:B---3--:R-:W-:Y:S05]  /*1ae0*/  @!P0 BRA `(.L_x_25) ;  /* 0x0000005c00188947 */ /* 0x008fea0003800000 */
.L_x_126:
[----:B------:R-:W-:Y:S01]  /*1af0*/  VIADD R9, R9, 0x1 ;  /* 0x0000000109097836 */ /* 0x000fe20000000000 */
[----:B------:R3:W-:Y:S04]  /*1b00*/  SYNCS.ARRIVE.TRANS64.A1T0 RZ, [R0+URZ+0x230], RZ ;  /* 0x000230ff00ff79a7 */ /* 0x0007e800081000ff */
[----:B------:R-:W-:-:S04]  /*1b10*/  ISETP.NE.AND P0, PT, R9, 0x2, PT ;  /* 0x000000020900780c */ /* 0x000fc80003f05270 */
[----:B------:R-:W-:Y:S02]  /*1b20*/  SEL R9, R9, RZ, P0 ;  /* 0x000000ff09097207 */ /* 0x000fe40000000000 */
[----:B---3--:R-:W-:-:S04]  /*1b30*/  SEL R0, RZ, 0x1, P0 ;  /* 0x00000001ff007807 */ /* 0x008fc80000000000 */
[----:B------:R-:W-:-:S07]  /*1b40*/  LOP3.LUT R8, R8, R0, RZ, 0x3c, !PT ;  /* 0x0000000008087212 */ /* 0x000fce00078e3cff */
.L_x_24:
[----:B------:R-:W-:Y:S01]  /*1b50*/  UMOV UR6, 0x400 ;  /* 0x0000040000067882 */ /* 0x000fe20000000000 */
[----:B------:R-:W-:Y:S01]  /*1b60*/  SHF.L.U32 R0, R12, 0x1f, RZ ;  /* 0x0000001f0c007819 */ /* 0x000fe200000006ff */
[----:B--2---:R-:W-:Y:S02]  /*1b70*/  ULEA UR6, UR48, UR6, 0x18 ;  /* 0x0000000630067291 */ /* 0x004fe4000f8ec0ff */
[----:B------:R-:W-:Y:S02]  /*1b80*/  UISETP.GE.U32.AND UP0, UPT, UR47, 0x7f, UPT ;  /* 0x0000007f2f00788c */ /* 0x000fe4000bf06070 */
[----:B------:R-:W-:Y:S02]  /*1b90*/  ULEA UR4, UR5, UR6, 0x3 ;  /* 0x0000000605047291 */ /* 0x000fe4000f8e18ff */
[----:B------:R-:W-:Y:S02]  /*1ba0*/  USHF.L.U32 UR35, UR46, 0x6, URZ ;  /* 0x000000062e237899 */ /* 0x000fe400080006ff */
[----:B------:R-:W-:Y:S01]  /*1bb0*/  ULEA UR11, UR45, UR44, 0x6 ;  /* 0x0000002c2d0b7291 */ /* 0x000fe2000f8e30ff */
[----:B------:R-:W-:-:S04]  /*1bc0*/  UMOV UR13, URZ ;  /* 0x000000ff000d7c82 */ /* 0x000fc80008000000 */
[----:B------:R2:W3:Y:S01]  /*1bd0*/  SYNCS.PHASECHK.TRANS64.TRYWAIT P0, [UR4+0xd8], R0 ;  /* 0x0000d800ff0075a7 */ /* 0x0004e20008001104 */
[----:B------:R-:W-:Y:S06]  /*1be0*/  BRA.U !UP0, `(.L_x_26) ;  /* 0x0000000108bc7547 */ /* 0x000fec000b800000 */
[----:B------:R-:W-:Y:S01]  /*1bf0*/  UMOV UR7, URZ ;  /* 0x000000ff00077c82 */ /* 0x000fe20008000000 */
[----:B------:R-:W-:-:S05]  /*1c00*/  UMOV UR4, UR5 ;  /* 0x0000000500047c82 */ /* 0x000fca0008000000 */
.L_x_32:
[----:B------:R-:W-:Y:S01]  /*1c10*/  ULEA UR33, UR4, UR6, 0x3 ;  /* 0x0000000604217291 */ /* 0x000fe2000f8e18ff */
[----:B---3--:R-:W-:Y:S01]  /*1c20*/  @!P3 MOV R2, 0x2000 ;  /* 0x000020000002b802 */ /* 0x008fe20000000f00 */
[----:B-1-34-:R-:W-:Y:S10]  /*1c30*/  @P0 BRA `(.L_x_27) ;  /* 0x00000000000c0947 */ /* 0x01aff40003800000 */
[----:B------:R-:W-:-:S04]  /*1c40*/  SHF.L.U32 R3, R12, 0x1f, RZ ;  /* 0x0000001f0c037819 */ /* 0x000fc800000006ff */
[----:B------:R-:W3:Y:S02]  /*1c50*/  SYNCS.PHASECHK.TRANS64.TRYWAIT P0, [UR33+0xd8], R3 ;  /* 0x0000d803ff0075a7 */ /* 0x000ee40008001121 */
[----:B---3--:R-:W-:Y:S05]  /*1c60*/  @!P0 BRA `(.L_x_28) ;  /* 0x0000005800cc8947 */ /* 0x008fea0003800000 */
.L_x_27:
[----:B------:R3:W-:Y:S01]  /*1c70*/  @!P3 SYNCS.ARRIVE.TRANS64 RZ, [UR33], R2 ;  /* 0x00000002ffffb9a7 */ /* 0x0007e20008000021 */
[----:B------:R-:W-:-:S04]  /*1c80*/  ULOP3.LUT UR5, UR25, 0x2, URZ, 0xfc, !UPT ;  /* 0x0000000219057892 */ /* 0x000fc8000f8efcff */
[----:B------:R-:W-:-:S09]  /*1c90*/  UISETP.NE.AND UP0, UPT, UR5, 0x2, UPT ;  /* 0x000000020500788c */ /* 0x000fd2000bf05270 */
[----:B------:R-:W-:Y:S05]  /*1ca0*/  BRA.U UP0, `(.L_x_29) ;  /* 0x0000000100047547 */ /* 0x000fea000b800000 */
[----:B-1----:R-:W-:Y:S05]  /*1cb0*/  BPT.TRAP 0x1 ;  /* 0x000000040000795c */ /* 0x002fea0000300000 */
.L_x_29:
[----:B------:R-:W-:Y:S04]  /*1cc0*/  BSSY.RECONVERGENT B0, `(.L_x_30) ;  /* 0x0000003000007945 */ /* 0x000fe80003800200 */
[----:B------:R-:W-:Y:S05]  /*1cd0*/  @P2 BRA `(.L_x_31) ;  /* 0x0000000000042947 */ /* 0x000fea0003800000 */
[----:B-1----:R-:W-:Y:S05]  /*1ce0*/  BPT.TRAP 0x1 ;  /* 0x000000040000795c */ /* 0x002fea0000300000 */
.L_x_31:
[----:B-1----:R-:W-:Y:S05]  /*1cf0*/  BSYNC.RECONVERGENT B0 ;  /* 0x0000000000007941 */ /* 0x002fea0003800200 */
.L_x_30:
[----:B------:R-:W-:Y:S02]  /*1d00*/  UIADD3 UR5, UPT, UPT, UR4, 0x1, URZ ;  /* 0x0000000104057890 */ /* 0x000fe4000fffe0ff */
[----:B------:R-:W-:Y:S02]  /*1d10*/  USHF.L.U32 UR34, UR7, 0x6, URZ ;  /* 0x0000000607227899 */ /* 0x000fe400080006ff */
[----:B------:R-:W-:Y:S02]  /*1d20*/  UISETP.NE.AND UP0, UPT, UR5, 0x1b, UPT ;  /* 0x0000001b0500788c */ /* 0x000fe4000bf05270 */
[----:B------:R-:W-:Y:S02]  /*1d30*/  USHF.L.U32 UR32, UR4, 0xc, URZ ;  /* 0x0000000c04207899 */ /* 0x000fe400080006ff */
[----:B------:R-:W-:Y:S02]  /*1d40*/  USEL UR9, URZ, 0x1, UP0 ;  /* 0x00000001ff097887 */ /* 0x000fe40008000000 */
[----:B------:R-:W-:-:S02]  /*1d50*/  USEL UR5, UR5, URZ, UP0 ;  /* 0x000000ff05057287 */ /* 0x000fc40008000000 */
[----:B------:R-:W-:Y:S02]  /*1d60*/  UIADD3 UR14, UP0, UPT, UR28, 0x180, URZ ;  /* 0x000001801c0e7890 */ /* 0x000fe4000ff1e0ff */
[----:B------:R-:W-:Y:S01]  /*1d70*/  ULEA UR8, UR5, UR6, 0x3 ;  /* 0x0000000605087291 */ /* 0x000fe2000f8e18ff */
[----:B------:R-:W-:Y:S01]  /*1d80*/  LOP3.LUT R12, R12, UR9, RZ, 0x3c, !PT ;  /* 0x000000090c0c7c12 */ /* 0x000fe2000f8e3cff */
[----:B------:R-:W-:Y:S02]  /*1d90*/  UIADD3 UR7, UPT, UPT, UR7, 0x1, URZ ;  /* 0x0000000107077890 */ /* 0x000fe4000fffe0ff */
[----:B------:R-:W-:Y:S01]  /*1da0*/  UIADD3 UR16, UP1, UPT, UR28, 0x80, URZ ;  /* 0x000000801c107890 */ /* 0x000fe2000ff3e0ff */
[----:B--2---:R-:W-:Y:S01]  /*1db0*/  SHF.L.U32 R0, R12, 0x1f, RZ ;  /* 0x0000001f0c007819 */ /* 0x004fe200000006ff */
[----:B------:R-:W-:Y:S02]  /*1dc0*/  UIADD3.X UR15, UPT, UPT, URZ, UR29, URZ, UP0, !UPT ;  /* 0x0000001dff0f7290 */ /* 0x000fe400087fe4ff */
[----:B------:R-:W-:Y:S01]  /*1dd0*/  UISETP.NE.AND UP0, UPT, UR7, UR21, UPT ;  /* 0x000000150700728c */ /* 0x000fe2000bf05270 */
[----:B------:R4:W1:Y:S01]  /*1de0*/  SYNCS.PHASECHK.TRANS64.TRYWAIT P0, [UR8+0xd8], R0 ;  /* 0x0000d800ff0075a7 */ /* 0x0008620008001108 */
[----:B------:R-:W-:-:S02]  /*1df0*/  ULOP3.LUT UR8, UR32, UR24, URZ, 0xfc, !UPT ;  /* 0x0000001820087292 */ /* 0x000fc4000f8efcff */
[----:B------:R-:W-:Y:S02]  /*1e00*/  UIADD3.X UR17, UPT, UPT, URZ, UR29, URZ, UP1, !UPT ;  /* 0x0000001dff117290 */ /* 0x000fe40008ffe4ff */
[----:B------:R-:W-:Y:S02]  /*1e10*/  UIADD3 UR32, UPT, UPT, UR6, 0x2600, UR32 ;  /* 0x0000260006207890 */ /* 0x000fe4000fffe020 */
[----:B------:R-:W-:Y:S01]  /*1e20*/  UIADD3 UR8, UPT, UPT, UR6, 0x1d600, UR8 ;  /* 0x0001d60006087890 */ /* 0x000fe2000fffe008 */
[----:B------:R-:W-:Y:S01]  /*1e30*/  UMOV UR18, 0x0 ;  /* 0x0000000000127882 */ /* 0x000fe20000000000 */
[----:B------:R-:W-:Y:S01]  /*1e40*/  UMOV UR19, 0x10000000 ;  /* 0x1000000000137882 */ /* 0x000fe20000000000 */
[----:B------:R-:W-:Y:S01]  /*1e50*/  UMOV UR4, 0x30000 ;  /* 0x0003000000047882 */ /* 0x000fe20000000000 */
[----:B------:R-:W-:Y:S01]  /*1e60*/  UMOV UR12, UR36 ;  /* 0x00000024000c7c82 */ /* 0x000fe20008000000 */
[----:B------:R-:W-:Y:S01]  /*1e70*/  UMOV UR9, UR33 ;  /* 0x0000002100097c82 */ /* 0x000fe20008000000 */
[----:B------:R-:W-:Y:S01]  /*1e80*/  UMOV UR10, UR34 ;  /* 0x00000022000a7c82 */ /* 0x000fe20008000000 */
[----:B------:R-:W-:Y:S01]  /*1e90*/  UTMALDG.3D [UR32], [UR16], desc[UR18] ;  /* 0x00001220100075b4 */ /* 0x000fe20008011000 */
[----:B------:R-:W-:Y:S01]  /*1ea0*/  UMOV UR13, UR21 ;  /* 0x00000015000d7c82 */ /* 0x000fe20008000000 */
[----:B------:R2:W-:Y:S02]  /*1eb0*/  UTMALDG.3D.MULTICAST [UR8], [UR14], UR4, desc[UR18] ;  /* 0x000012080e0073b4 */ /* 0x0005e40008011804 */
[----:B--2---:R-:W-:Y:S01]  /*1ec0*/  UMOV UR4, UR5 ;  /* 0x0000000500047c82 */ /* 0x004fe20008000000 */
[----:B------:R-:W-:Y:S05]  /*1ed0*/  BRA.U UP0, `(.L_x_32) ;  /* 0xfffffffd004c7547 */ /* 0x000fea000b83ffff */
.L_x_26:
[----:B------:R-:W-:Y:S01]  /*1ee0*/  ULEA UR4, UR5, UR6, 0x3 ;  /* 0x0000000605047291 */ /* 0x000fe2000f8e18ff */
[----:B--2-4-:R-:W-:Y:S01]  /*1ef0*/  SHF.L.U32 R0, R12, 0x1f, RZ ;  /* 0x0000001f0c007819 */ /* 0x014fe200000006ff */
[----:B------:R-:W-:Y:S01]  /*1f00*/  @!P1 SYNCS.ARRIVE.TRANS64.A1T0 RZ, [UR6+0x1c8], RZ ;  /* 0x0001c8ffffff99a7 */ /* 0x000fe20008100006 */
[----:B------:R-:W-:-:S06]  /*1f10*/  UISETP.GT.AND UP0, UPT, UR41, UR40, UPT ;  /* 0x000000282900728c */ /* 0x000fcc000bf04270 */
[----:B-1-3--:R1:W2:Y:S03]  /*1f20*/  SYNCS.PHASECHK.TRANS64.TRYWAIT P0, [UR4+0xd8], R0 ;  /* 0x0000d800ff0075a7 */ /* 0x00a2a60008001104 */
[----:B------:R-:W-:Y:S05]  /*1f30*/  BRA.U !UP0, `(.L_x_33) ;  /* 0x0000000108c07547 */ /* 0x000fea000b800000 */
[----:B------:R-:W-:Y:S01]  /*1f40*/  UIADD3 UR26, UPT, UPT, UR43, UR13, URZ ;  /* 0x0000000d2b1a7290 */ /* 0x000fe2000fffe0ff */
[----:B------:R-:W-:-:S11]  /*1f50*/  UMOV UR4, UR5 ;  /* 0x0000000500047c82 */ /* 0x000fd60008000000 */
.L_x_39:
[----:B------:R-:W-:Y:S01]  /*1f60*/  ULEA UR17, UR4, UR6, 0x3 ;  /* 0x0000000604117291 */ /* 0x000fe2000f8e18ff */
[----:B--2---:R-:W-:Y:S01]  /*1f70*/  @!P3 MOV R2, 0x2000 ;  /* 0x000020000002b802 */ /* 0x004fe20000000f00 */
[----:B--234-:R-:W-:Y:S10]  /*1f80*/  @P0 BRA `(.L_x_34) ;  /* 0x00000000000c0947 */ /* 0x01cff40003800000 */
[----:B------:R-:W-:-:S04]  /*1f90*/  SHF.L.U32 R3, R12, 0x1f, RZ ;  /* 0x0000001f0c037819 */ /* 0x000fc800000006ff */
[----:B------:R-:W2:Y:S02]  /*1fa0*/  SYNCS.PHASECHK.TRANS64.TRYWAIT P0, [UR17+0xd8], R3 ;  /* 0x0000d803ff0075a7 */ /* 0x000ea40008001111 */
[----:B--2---:R-:W-:Y:S05]  /*1fb0*/  @!P0 BRA `(.L_x_35) ;  /* 0x0000005800108947 */ /* 0x004fea0003800000 */
.L_x_34:
[----:B------:R2:W-:Y:S01]  /*1fc0*/  @!P3 SYNCS.ARRIVE.TRANS64 RZ, [UR17], R2 ;  /* 0x00000002ffffb9a7 */ /* 0x0005e20008000011 */
[----:B------:R-:W-:-:S04]  /*1fd0*/  ULOP3.LUT UR5, UR25, 0x2, URZ, 0xfc, !UPT ;  /* 0x0000000219057892 */ /* 0x000fc8000f8efcff */
[----:B------:R-:W-:-:S09]  /*1fe0*/  UISETP.NE.AND UP0, UPT, UR5, 0x2, UPT ;  /* 0x000000020500788c */ /* 0x000fd2000bf05270 */
[----:B------:R-:W-:Y:S05]  /*1ff0*/  BRA.U UP0, `(.L_x_36) ;  /* 0x0000000100047547 */ /* 0x000fea000b800000 */
[----:B------:R-:W-:Y:S05]  /*2000*/  BPT.TRAP 0x1 ;  /* 0x000000040000795c */ /* 0x000fea0000300000 */
.L_x_36:
[----:B------:R-:W-:Y:S04]  /*2010*/  BSSY.RECONVERGENT B0, `(.L_x_37) ;  /* 0x0000003000007945 */ /* 0x000fe80003800200 */
[----:B------:R-:W-:Y:S05]  /*2020*/  @P2 BRA `(.L_x_38) ;  /* 0x0000000000042947 */ /* 0x000fea0003800000 */
[----:B------:R-:W-:Y:S05]  /*2030*/  BPT.TRAP 0x1 ;  /* 0x000000040000795c */ /* 0x000fea0000300000 */
.L_x_38:
[----:B------:R-:W-:Y:S05]  /*2040*/  BSYNC.RECONVERGENT B0 ;  /* 0x0000000000007941 */ /* 0x000fea0003800200 */
.L_x_37:
[----:B------:R-:W-:Y:S02]  /*2050*/  UIADD3 UR5, UPT, UPT, UR4, 0x1, URZ ;  /* 0x0000000104057890 */ /* 0x000fe4000fffe0ff */
[----:B------:R-:W-:Y:S02]  /*2060*/  USHF.L.U32 UR18, UR13, 0x6, URZ ;  /* 0x000000060d127899 */ /* 0x000fe400080006ff */
[----:B------:R-:W-:Y:S02]  /*2070*/  UISETP.NE.AND UP0, UPT, UR5, 0x1b, UPT ;  /* 0x0000001b0500788c */ /* 0x000fe4000bf05270 */
[----:B------:R-:W-:Y:S02]  /*2080*/  USHF.L.U32 UR16, UR4, 0xc, URZ ;  /* 0x0000000c04107899 */ /* 0x000fe400080006ff */
[----:B------:R-:W-:Y:S02]  /*2090*/  USEL UR8, URZ, 0x1, UP0 ;  /* 0x00000001ff087887 */ /* 0x000fe40008000000 */
[----:B------:R-:W-:-:S02]  /*20a0*/  USEL UR5, UR5, URZ, UP0 ;  /* 0x000000ff05057287 */ /* 0x000fc40008000000 */
[----:B------:R-:W-:Y:S02]  /*20b0*/  UIADD3 UR22, UP0, UPT, UR28, 0x180, URZ ;  /* 0x000001801c167890 */ /* 0x000fe4000ff1e0ff */
[----:B------:R-:W-:Y:S01]  /*20c0*/  UIADD3 UR13, UPT, UPT, UR13, 0x1, URZ ;  /* 0x000000010d0d7890 */ /* 0x000fe2000fffe0ff */
[----:B------:R-:W-:Y:S01]  /*20d0*/  LOP3.LUT R12, R12, UR8, RZ, 0x3c, !PT ;  /* 0x000000080c0c7c12 */ /* 0x000fe2000f8e3cff */
[----:B------:R-:W-:Y:S02]  /*20e0*/  UIADD3 UR14, UP1, UPT, UR28, 0x80, URZ ;  /* 0x000000801c0e7890 */ /* 0x000fe4000ff3e0ff */
[----:B------:R-:W-:Y:S01]  /*20f0*/  UIADD3.X UR23, UPT, UPT, URZ, UR29, URZ, UP0, !UPT ;  /* 0x0000001dff177290 */ /* 0x000fe200087fe4ff */
[----:B-1----:R-:W-:Y:S01]  /*2100*/  SHF.L.U32 R0, R12, 0x1f, RZ ;  /* 0x0000001f0c007819 */ /* 0x002fe200000006ff */
[----:B------:R-:W-:Y:S02]  /*2110*/  ULOP3.LUT UR8, UR16, UR24, URZ, 0xfc, !UPT ;  /* 0x0000001810087292 */ /* 0x000fe4000f8efcff */
[----:B------:R-:W-:-:S02]  /*2120*/  UISETP.NE.AND UP0, UPT, UR13, UR26, UPT ;  /* 0x0000001a0d00728c */ /* 0x000fc4000bf05270 */
[----:B------:R-:W-:Y:S02]  /*2130*/  ULEA UR7, UR5, UR6, 0x3 ;  /* 0x0000000605077291 */ /* 0x000fe4000f8e18ff */
[----:B------:R-:W-:Y:S02]  /*2140*/  UIADD3 UR16, UPT, UPT, UR6, 0x2600, UR16 ;  /* 0x0000260006107890 */ /* 0x000fe4000fffe010 */
[----:B------:R-:W-:Y:S02]  /*2150*/  UIADD3.X UR15, UPT, UPT, URZ, UR29, URZ, UP1, !UPT ;  /* 0x0000001dff0f7290 */ /* 0x000fe40008ffe4ff */
[----:B------:R-:W-:Y:S01]  /*2160*/  UIADD3 UR8, UPT, UPT, UR6, 0x1d600, UR8 ;  /* 0x0001d60006087890 */ /* 0x000fe2000fffe008 */
[----:B------:R-:W-:Y:S01]  /*2170*/  UMOV UR30, 0x0 ;  /* 0x00000000001e7882 */ /* 0x000fe20000000000 */
[----:B------:R-:W-:Y:S01]  /*2180*/  UMOV UR31, 0x10000000 ;  /* 0x10000000001f7882 */ /* 0x000fe20000000000 */
[----:B------:R-:W-:Y:S01]  /*2190*/  UMOV UR19, UR35 ;  /* 0x0000002300137c82 */ /* 0x000fe20008000000 */
[----:B------:R-:W-:Y:S01]  /*21a0*/  UMOV UR20, UR36 ;  /* 0x0000002400147c82 */ /* 0x000fe20008000000 */
[----:B------:R3:W4:Y:S01]  /*21b0*/  SYNCS.PHASECHK.TRANS64.TRYWAIT P0, [UR7+0xd8], R0 ;  /* 0x0000d800ff0075a7 */ /* 0x0007220008001107 */
[----:B------:R-:W-:Y:S01]  /*21c0*/  UMOV UR4, 0x30000 ;  /* 0x0003000000047882 */ /* 0x000fe20000000000 */
[----:B------:R-:W-:Y:S01]  /*21d0*/  UMOV UR12, UR36 ;  /* 0x00000024000c7c82 */ /* 0x000fe20008000000 */
[----:B------:R-:W-:Y:S01]  /*21e0*/  UMOV UR9, UR17 ;  /* 0x0000001100097c82 */ /* 0x000fe20008000000 */
[----:B------:R-:W-:Y:S01]  /*21f0*/  UMOV UR10, UR18 ;  /* 0x00000012000a7c82 */ /* 0x000fe20008000000 */
[----:B------:R-:W-:Y:S01]  /*2200*/  UTMALDG.3D [UR16], [UR14], desc[UR30] ;  /* 0x00001e100e0075b4 */ /* 0x000fe20008011000 */
[----:B------:R1:W-:Y:S02]  /*2210*/  UTMALDG.3D.MULTICAST [UR8], [UR22], UR4, desc[UR30] ;  /* 0x00001e08160073b4 */ /* 0x0003e40008011804 */
[----:B-1----:R-:W-:Y:S01]  /*2220*/  UMOV UR4, UR5 ;  /* 0x0000000500047c82 */ /* 0x002fe20008000000 */
[----:B------:R-:W-:Y:S05]  /*2230*/  BRA.U UP0, `(.L_x_39) ;  /* 0xfffffffd00487547 */ /* 0x000fea000b83ffff */
.L_x_33:
[C---:B------:R-:W-:Y:S01]  /*2240*/  LEA R3, R11.reuse, UR6, 0x3 ;  /* 0x000000060b037c11 */ /* 0x040fe2000f8e18ff */
[----:B------:R-:W-:Y:S01]  /*2250*/  NOP ;  /* 0x0000000000007918 */ /* 0x000fe20000000000 */
[----:B-1-3--:R-:W-:Y:S02]  /*2260*/  SHF.L.U32 R0, R10, 0x1f, RZ ;  /* 0x0000001f0a007819 */ /* 0x00afe400000006ff */
[----:B------:R-:W-:Y:S02]  /*2270*/  LEA R4, R11, UR6, 0x4 ;  /* 0x000000060b047c11 */ /* 0x000fe4000f8e20ff */
[----:B--2-4-:R-:W1:Y:S02]  /*2280*/  SYNCS.PHASECHK.TRANS64.TRYWAIT P0, [R3+URZ+0x1d0], R0 ;  /* 0x0001d000030075a7 */ /* 0x014e6400080011ff */
[----:B-1----:R-:W-:Y:S05]  /*2290*/  @!P0 BRA `(.L_x_40) ;  /* 0x0000005400708947 */ /* 0x002fea0003800000 */
.L_x_129:
[----:B------:R-:W2:Y:S01]  /*22a0*/  LDS.128 R4, [R4+0x260] ;  /* 0x0002600004047984 */ /* 0x000ea20000000c00 */
[----:B------:R-:W-:Y:S01]  /*22b0*/  UISETP.GE.AND UP0, UPT, UR42, 0x1, UPT ;  /* 0x000000012a00788c */ /* 0x000fe2000bf06270 */
[----:B------:R-:W-:Y:S01]  /*22c0*/  @!PT LDS RZ, [RZ] ;  /* 0x00000000fffff984 */ /* 0x000fe20000000800 */
[----:B------:R-:W-:Y:S01]  /*22d0*/  @!PT LDS RZ, [RZ] ;  /* 0x00000000fffff984 */ /* 0x000fe20000000800 */
[----:B------:R-:W-:Y:S01]  /*22e0*/  @!PT LDS RZ, [RZ] ;  /* 0x00000000fffff984 */ /* 0x000fe20000000800 */
[----:B------:R-:W-:Y:S01]  /*22f0*/  @!PT LDS RZ, [RZ] ;  /* 0x00000000fffff984 */ /* 0x000fe20000000800 */
[----:B------:R3:W-:Y:S06]  /*2300*/  MEMBAR.ALL.CTA ;  /* 0x0000000000007992 */ /* 0x0007ec0000008000 */
[----:B---3--:R-:W3:Y:S01]  /*2310*/  FENCE.VIEW.ASYNC.S ;  /* 0x00000000000073c6 */ /* 0x008ee20000000000 */
[----:B--2---:R-:W-:-:S13]  /*2320*/  LOP3.LUT P0, RZ, R6, 0x1, RZ, 0xc0, !PT ;  /* 0x0000000106ff7812 */ /* 0x004fda000780c0ff */
[----:B---3--:R-:W-:Y:S01]  /*2330*/  VOTEU.ANY UP1, P0 ;  /* 0x0000000000ff7886 */ /* 0x008fe20000020100 */
[----:B------:R-:W-:-:S13]  /*2340*/  PLOP3.LUT P0, PT, PT, PT, UP1, 0x80, 0x8 ;  /* 0x000000000008781c */ /* 0x000fda0003f0f018 */
[----:B-1----:R-:W-:Y:S02]  /*2350*/  @P0 LOP3.LUT R0, R5, 0xffff, RZ, 0xc0, !PT ;  /* 0x0000ffff05000812 */ /* 0x002fe400078ec0ff */
[----:B------:R-:W-:Y:S02]  /*2360*/  @P0 MOV R2, R4 ;  /* 0x0000000400020202 */ /* 0x000fe40000000f00 */
[----:B------:R-:W-:Y:S01]  /*2370*/  @P0 R2UR UR7, R0 ;  /* 0x00000000000702ca */ /* 0x000fe200000e0000 */
[----:B------:R-:W-:Y:S01]  /*2380*/  VIADD R0, R3, 0x1e0 ;  /* 0x000001e003007836 */ /* 0x000fe20000000000 */
[----:B------:R-:W-:Y:S02]  /*2390*/  @P0 SHF.R.U32.HI R4, RZ, 0x10, R5 ;  /* 0x00000010ff040819 */ /* 0x000fe40000011605 */
[----:B------:R-:W-:Y:S02]  /*23a0*/  @P0 R2UR UR8, R2 ;  /* 0x00000000020802ca */ /* 0x000fe400000e0000 */
[----:B------:R-:W-:-:S02]  /*23b0*/  PRMT R0, RZ, 0x654, R0 ;  /* 0x00000654ff007816 */ /* 0x000fc40000000000 */
[----:B------:R-:W-:Y:S02]  /*23c0*/  @P0 R2UR UR4, R4 ;  /* 0x00000000040402ca */ /* 0x000fe400000e0000 */
[----:B------:R1:W-:Y:S03]  /*23d0*/  SYNCS.ARRIVE.TRANS64.RED.A1T0 RZ, [R0+URZ], RZ ;  /* 0x000000ff00ff79a7 */ /* 0x0003e600081004ff */
[----:B------:R-:W-:-:S04]  /*23e0*/  @UP1 UMOV UR27, UR7 ;  /* 0x00000007001b1c82 */ /* 0x000fc80008000000 */
[----:B------:R-:W-:-:S04]  /*23f0*/  @UP1 UMOV UR37, UR8 ;  /* 0x0000000800251c82 */ /* 0x000fc80008000000 */
[----:B------:R-:W-:Y:S01]  /*2400*/  @UP1 UMOV UR36, UR4 ;  /* 0x0000000400241c82 */ /* 0x000fe20008000000 */
[----:B------:R-:W-:Y:S05]  /*2410*/  BRA.U !UP0, `(.L_x_41) ;  /* 0x0000000108d47547 */ /* 0x000fea000b800000 */
[----:B------:R-:W2:Y:S01]  /*2420*/  LDCU.128 UR12, c[0x0][0xb10] ;  /* 0x00016200ff0c77ac */ /* 0x000ea20008000c00 */
[----:B------:R-:W3:Y:S01]  /*2430*/  LDCU UR26, c[0x0][0xb20] ;  /* 0x00016400ff1a77ac */ /* 0x000ee20008000800 */
[----:B------:R-:W4:Y:S01]  /*2440*/  LDCU UR20, c[0x0][0xb0c] ;  /* 0x00016180ff1477ac */ /* 0x000f220008000800 */
[----:B------:R-:W1:Y:S01]  /*2450*/  LDCU.64 UR10, c[0x0][0xb28] ;  /* 0x00016500ff0a77ac */ /* 0x000e620008000a00 */
[----:B------:R-:W-:Y:S02]  /*2460*/  UISETP.NE.AND UP3, UPT, UR42, 0x1, UPT ;  /* 0x000000012a00788c */ /* 0x000fe4000bf65270 */
[----:B--2---:R-:W-:Y:S02]  /*2470*/  UIMAD.WIDE.U32 UR16, UR38, UR15, URZ ;  /* 0x0000000f261072a5 */ /* 0x004fe4000f8e00ff */
[----:B------:R-:W-:Y:S02]  /*2480*/  UIMAD.WIDE.U32 UR8, UR39, UR12, URZ ;  /* 0x0000000c270872a5 */ /* 0x000fe4000f8e00ff */
[----:B------:R-:W-:-:S02]  /*2490*/  UISETP.NE.AND UP0, UPT, UR14, 0x1, UPT ;  /* 0x000000010e00788c */ /* 0x000fc4000bf05270 */
[----:B------:R-:W-:Y:S01]  /*24a0*/  UIMAD.WIDE.U32 UR22, UR27, UR15, URZ ;  /* 0x0000000f1b1672a5 */ /* 0x000fe2000f8e00ff */
[----:B------:R-:W-:Y:S02]  /*24b0*/  UMOV UR16, UR17 ;  /* 0x0000001100107c82 */ /* 0x000fe40008000000 */
[----:B------:R-:W-:Y:S01]  /*24c0*/  UMOV UR8, UR9 ;  /* 0x0000000900087c82 */ /* 0x000fe20008000000 */
[----:B---3--:R-:W-:Y:S02]  /*24d0*/  USHF.R.U32.HI UR16, URZ, UR26, UR16 ;  /* 0x0000001aff107299 */ /* 0x008fe40008011610 */
[----:B----4-:R-:W-:Y:S02]  /*24e0*/  UISETP.NE.AND UP2, UPT, UR20, 0x1, UPT ;  /* 0x000000011400788c */ /* 0x010fe4000bf45270 */
[----:B------:R-:W-:Y:S02]  /*24f0*/  USHF.R.U32.HI UR8, URZ, UR13, UR8 ;  /* 0x0000000dff087299 */ /* 0x000fe40008011608 */
[----:B------:R-:W-:-:S02]  /*2500*/  USEL UR7, UR38, UR16, !UP0 ;  /* 0x0000001026077287 */ /* 0x000fc4000c000000 */
[----:B------:R-:W-:Y:S02]  /*2510*/  USEL UR8, UR39, UR8, !UP2 ;  /* 0x0000000827087287 */ /* 0x000fe4000d000000 */
[----:B-1----:R-:W-:Y:S01]  /*2520*/  UIMAD.WIDE.U32 UR16, UR7, UR10, URZ ;  /* 0x0000000a071072a5 */ /* 0x002fe2000f8e00ff */
[----:B------:R-:W-:Y:S01]  /*2530*/  UMOV UR4, UR23 ;  /* 0x0000001700047c82 */ /* 0x000fe20008000000 */
[----:B------:R-:W-:Y:S02]  /*2540*/  UIMAD.WIDE.U32 UR18, UR37, UR12, URZ ;  /* 0x0000000c251272a5 */ /* 0x000fe4000f8e00ff */
[----:B------:R-:W-:-:S03]  /*2550*/  UIMAD.WIDE.U32 UR22, UR8, UR10, URZ ;  /* 0x0000000a081672a5 */ /* 0x000fc6000f8e00ff */
[----:B------:R-:W-:Y:S01]  /*2560*/  UMOV UR16, UR17 ;  /* 0x0000001100107c82 */ /* 0x000fe20008000000 */
[----:B------:R-:W-:Y:S02]  /*2570*/  USHF.R.U32.HI UR4, URZ, UR26, UR4 ;  /* 0x0000001aff047299 */ /* 0x000fe40008011604 */
[----:B------:R-:W-:Y:S01]  /*2580*/  @UP3 USHF.R.U32.HI UR7, URZ, UR11, UR16 ;  /* 0x0000000bff073299 */ /* 0x000fe20008011610 */
[----:B------:R-:W-:Y:S01]  /*2590*/  UMOV UR18, UR19 ;  /* 0x0000001300127c82 */ /* 0x000fe20008000000 */
[----:B------:R-:W-:Y:S01]  /*25a0*/  UMOV UR22, UR23 ;  /* 0x0000001700167c82 */ /* 0x000fe20008000000 */
[----:B------:R-:W-:Y:S02]  /*25b0*/  USHF.R.U32.HI UR13, URZ, UR13, UR18 ;  /* 0x0000000dff0d7299 */ /* 0x000fe40008011612 */
[----:B------:R-:W-:Y:S02]  /*25c0*/  USEL UR4, UR27, UR4, !UP0 ;  /* 0x000000041b047287 */ /* 0x000fe4000c000000 */
[----:B------:R-:W-:-:S02]  /*25d0*/  @UP3 USHF.R.U32.HI UR8, URZ, UR11, UR22 ;  /* 0x0000000bff083299 */ /* 0x000fc40008011616 */
[----:B------:R-:W-:Y:S02]  /*25e0*/  UIMAD UR9, UR42, UR7, URZ ;  /* 0x000000072a0972a4 */ /* 0x000fe4000f8e02ff */
[----:B------:R-:W-:Y:S02]  /*25f0*/  USEL UR7, UR37, UR13, !UP2 ;  /* 0x0000000d25077287 */ /* 0x000fe4000d000000 */
[----:B------:R-:W-:Y:S02]  /*2600*/  UIMAD UR12, UR42, UR8, URZ ;  /* 0x000000082a0c72a4 */ /* 0x000fe4000f8e02ff */
[----:B------:R-:W-:Y:S02]  /*2610*/  UISETP.GE.AND UP0, UPT, UR4, UR9, UPT ;  /* 0x000000090400728c */ /* 0x000fe4000bf06270 */
[----:B------:R-:W-:Y:S02]  /*2620*/  UIMAD.WIDE.U32 UR16, UR4, UR10, URZ ;  /* 0x0000000a041072a5 */ /* 0x000fe4000f8e00ff */
[----:B------:R-:W-:-:S02]  /*2630*/  UISETP.GE.OR UP0, UPT, UR7, UR12, UP0 ;  /* 0x0000000c0700728c */ /* 0x000fc40008706670 */
[----:B------:R-:W-:Y:S02]  /*2640*/  UIMAD.WIDE.U32 UR12, UR7, UR10, URZ ;  /* 0x0000000a070c72a5 */ /* 0x000fe4000f8e00ff */
[----:B------:R-:W-:Y:S01]  /*2650*/  UIADD3 UR15, UPT, UPT, -UR4, URZ, URZ ;  /* 0x000000ff040f7290 */ /* 0x000fe2000fffe1ff */
[----:B------:R-:W-:Y:S01]  /*2660*/  UMOV UR10, UR17 ;  /* 0x00000011000a7c82 */ /* 0x000fe20008000000 */
[----:B------:R-:W-:Y:S02]  /*2670*/  UIADD3 UR12, UPT, UPT, -UR7, URZ, URZ ;  /* 0x000000ff070c7290 */ /* 0x000fe4000fffe1ff */
[----:B------:R-:W-:-:S03]  /*2680*/  USHF.R.U32.HI UR10, URZ, UR11, UR10 ;  /* 0x0000000bff0a7299 */ /* 0x000fc6000801160a */
[----:B------:R-:W-:Y:S01]  /*2690*/  @!UP0 UMOV UR9, UR13 ;  /* 0x0000000d00098c82 */ /* 0x000fe20008000000 */
[----:B------:R-:W-:Y:S02]  /*26a0*/  UIMAD UR15, UR14, UR15, UR27 ;  /* 0x0000000f0e0f72a4 */ /* 0x000fe4000f8e021b */
[----:B------:R-:W-:Y:S02]  /*26b0*/  USEL UR10, UR4, UR10, !UP3 ;  /* 0x0000000a040a7287 */ /* 0x000fe4000d800000 */
[----:B------:R-:W-:Y:S02]  /*26c0*/  @!UP0 USHF.R.U32.HI UR9, URZ, UR11, UR9 ;  /* 0x0000000bff098299 */ /* 0x000fe40008011609 */
[----:B------:R-:W-:Y:S02]  /*26d0*/  UIADD3 UR11, UPT, UPT, -UR10, URZ, URZ ;  /* 0x000000ff0a0b7290 */ /* 0x000fe4000fffe1ff */
[----:B------:R-:W-:Y:S02]  /*26e0*/  @!UP0 USEL UR9, UR7, UR9, !UP3 ;  /* 0x0000000907098287 */ /* 0x000fe4000d800000 */
[----:B------:R-:W-:-:S02]  /*26f0*/  UIMAD UR11, UR42, UR11, UR4 ;  /* 0x0000000b2a0b72a4 */ /* 0x000fc4000f8e0204 */
[----:B------:R-:W-:Y:S02]  /*2700*/  @!UP0 UIADD3 UR10, UPT, UPT, UR10, -UR9, URZ ;  /* 0x800000090a0a8290 */ /* 0x000fe4000fffe0ff */
[----:B------:R-:W-:Y:S02]  /*2710*/  @!UP0 UIMAD UR9, UR11, UR8, UR9 ;  /* 0x000000080b0982a4 */ /* 0x000fe4000f8e0209 */
[----:B------:R-:W-:Y:S02]  /*2720*/  @!UP0 UIMAD UR4, UR42, UR10, UR7 ;  /* 0x0000000a2a0482a4 */ /* 0x000fe4000f8e0207 */
[----:B------:R-:W-:Y:S02]  /*2730*/  UIMAD UR8, UR20, UR12, UR37 ;  /* 0x0000000c140872a4 */ /* 0x000fe4000f8e0225 */
[----:B------:R-:W-:Y:S01]  /*2740*/  UIMAD UR27, UR4, UR14, UR15 ;  /* 0x0000000e041b72a4 */ /* 0x000fe2000f8e020f */
[----:B------:R-:W-:Y:S02]  /*2750*/  @!UP0 UMOV UR7, UR9 ;  /* 0x0000000900078c82 */ /* 0x000fe40008000000 */
[----:B------:R-:W-:-:S12]  /*2760*/  UIMAD UR37, UR7, UR20, UR8 ;  /* 0x00000014072572a4 */ /* 0x000fd8000f8e0208 */
.L_x_41:
[----:B------:R-:W2:Y:S02]  /*2770*/  LDCU UR4, c[0x0][0xb30] ;  /* 0x00016600ff0477ac */ /* 0x000ea40008000800 */
[----:B--2---:R-:W-:-:S09]  /*2780*/  UISETP.NE.AND UP0, UPT, UR4, 0x1, UPT ;  /* 0x000000010400788c */ /* 0x004fd2000bf05270 */
[----:B------:R-:W-:Y:S05]  /*2790*/  BRA.U UP0, `(.L_x_42) ;  /* 0x0000000100447547 */ /* 0x000fea000b800000 */
[----:B------:R-:W2:Y:S01]  /*27a0*/  LDCU.128 UR12, c[0x0][0xb10] ;  /* 0x00016200ff0c77ac */ /* 0x000ea20008000c00 */
[----:B------:R-:W3:Y:S01]  /*27b0*/  LDCU UR16, c[0x0][0xb0c] ;  /* 0x00016180ff1077ac */ /* 0x000ee20008000800 */
[----:B------:R-:W4:Y:S01]  /*27c0*/  LDCU UR17, c[0x0][0xb20] ;  /* 0x00016400ff1177ac */ /* 0x000f220008000800 */
[----:B--2---:R-:W-:Y:S02]  /*27d0*/  UIMAD.WIDE.U32 UR10, UR37, UR12, URZ ;  /* 0x0000000c250a72a5 */ /* 0x004fe4000f8e00ff */
[----:B------:R-:W-:Y:S02]  /*27e0*/  UIMAD.WIDE.U32 UR8, UR27, UR15, URZ ;  /* 0x0000000f1b0872a5 */ /* 0x000fe4000f8e00ff */
[----:B---3--:R-:W-:Y:S02]  /*27f0*/  UISETP.NE.AND UP2, UPT, UR16, 0x1, UPT ;  /* 0x000000011000788c */ /* 0x008fe4000bf45270 */
[----:B------:R-:W-:Y:S01]  /*2800*/  UISETP.NE.AND UP0, UPT, UR14, 0x1, UPT ;  /* 0x000000010e00788c */ /* 0x000fe2000bf05270 */
[----:B------:R-:W-:-:S02]  /*2810*/  UMOV UR7, UR11 ;  /* 0x0000000b00077c82 */ /* 0x000fc40008000000 */
[----:B------:R-:W-:Y:S01]  /*2820*/  UMOV UR4, UR9 ;  /* 0x0000000900047c82 */ /* 0x000fe20008000000 */
[----:B------:R-:W-:Y:S02]  /*2830*/  USHF.R.U32.HI UR7, URZ, UR13, UR7 ;  /* 0x0000000dff077299 */ /* 0x000fe40008011607 */
[----:B----4-:R-:W-:Y:S02]  /*2840*/  USHF.R.U32.HI UR4, URZ, UR17, UR4 ;  /* 0x00000011ff047299 */ /* 0x010fe40008011604 */
[----:B------:R-:W-:Y:S02]  /*2850*/  USEL UR7, UR37, UR7, !UP2 ;  /* 0x0000000725077287 */ /* 0x000fe4000d000000 */
[----:B------:R-:W-:-:S04]  /*2860*/  USEL UR4, UR27, UR4, !UP0 ;  /* 0x000000041b047287 */ /* 0x000fc8000c000000 */
[----:B------:R-:W-:Y:S02]  /*2870*/  UIADD3 UR8, UPT, UPT, UR7, -UR4, URZ ;  /* 0x8000000407087290 */ /* 0x000fe4000fffe0ff */
[----:B------:R-:W-:Y:S02]  /*2880*/  UIADD3 UR4, UPT, UPT, -UR7, UR4, URZ ;  /* 0x0000000407047290 */ /* 0x000fe4000fffe1ff */
[----:B------:R-:W-:Y:S02]  /*2890*/  UIMAD UR27, UR8, UR14, UR27 ;  /* 0x0000000e081b72a4 */ /* 0x000fe4000f8e021b */
[----:B------:R-:W-:-:S12]  /*28a0*/  UIMAD UR37, UR4, UR16, UR37 ;  /* 0x00000010042572a4 */ /* 0x000fd8000f8e0225 */
.L_x_42:
[----:B------:R-:W-:Y:S01]  /*28b0*/  VIADD R11, R11, 0x1 ;  /* 0x000000010b0b7836 */ /* 0x000fe20000000000 */
[----:B------:R-:W-:Y:S01]  /*28c0*/  PLOP3.LUT P1, PT, PT, PT, PT, 0x80, 0x8 ;  /* 0x000000000008781c */ /* 0x000fe20003f2f070 */
[----:B------:R-:W-:Y:S02]  /*28d0*/  UIADD3 UR46, UPT, UPT, UR37, UR60, URZ ;  /* 0x0000003c252e7290 */ /* 0x000fe4000fffe0ff */
[----:B------:R-:W-:Y:S01]  /*28e0*/  UIADD3 UR45, UPT, UPT, UR27, UR57, URZ ;  /* 0x000000391b2d7290 */ /* 0x000fe2000fffe0ff */
[----:B------:R-:W-:-:S04]  /*28f0*/  ISETP.NE.AND P0, PT, R11, 0x2, PT ;  /* 0x000000020b00780c */ /* 0x000fc80003f05270 */
[----:B-1----:R-:W-:Y:S02]  /*2900*/  SEL R0, RZ, 0x1, P0 ;  /* 0x00000001ff007807 */ /* 0x002fe40000000000 */
[----:B------:R-:W-:Y:S02]  /*2910*/  SEL R11, R11, RZ, P0 ;  /* 0x000000ff0b0b7207 */ /* 0x000fe40000000000 */
[----:B------:R-:W-:Y:S01]  /*2920*/  LOP3.LUT R10, R10, R0, RZ, 0x3c, !PT ;  /* 0x000000000a0a7212 */ /* 0x000fe200078e3cff */
[----:B------:R-:W-:Y:S06]  /*2930*/  BRA.U UP1, `(.L_x_43) ;  /* 0xfffffff101447547 */ /* 0x000fec000b83ffff */
[----:B------:R-:W-:Y:S01]  /*2940*/  UIADD3 UR7, UPT, UPT, UR6, 0xd8, URZ ;  /* 0x000000d806077890 */ /* 0x000fe2000fffe0ff */
[----:B------:R-:W-:-:S03]  /*2950*/  SHF.L.U32 R2, R12, 0x1f, RZ ;  /* 0x0000001f0c027819 */ /* 0x000fc600000006ff */
[----:B------:R-:W-:-:S09]  /*2960*/  ULEA UR4, UR5, UR7, 0x3 ;  /* 0x0000000705047291 */ /* 0x000fd2000f8e18ff */
[----:B------:R-:W1:Y:S02]  /*2970*/  SYNCS.PHASECHK.TRANS64.TRYWAIT P0, [UR4], R2 ;  /* 0x00000002ff0075a7 */ /* 0x000e640008001104 */
[----:B-1----:R-:W-:Y:S05]  /*2980*/  @!P0 BRA `(.L_x_44) ;  /* 0x0000004c00c88947 */ /* 0x002fea0003800000 */
.L_x_131:
[----:B------:R-:W-:-:S04]  /*2990*/  UIADD3 UR4, UPT, UPT, UR5, 0x1, URZ ;  /* 0x0000000105047890 */ /* 0x000fc8000fffe0ff */
[----:B------:R-:W-:-:S04]  /*29a0*/  UISETP.NE.AND UP0, UPT, UR4, 0x1b, UPT ;  /* 0x0000001b0400788c */ /* 0x000fc8000bf05270 */
[----:B------:R-:W-:Y:S02]  /*29b0*/  USEL UR6, URZ, 0x1, UP0 ;  /* 0x00000001ff067887 */ /* 0x000fe40008000000 */
[----:B------:R-:W-:-:S04]  /*29c0*/  USEL UR4, UR4, URZ, UP0 ;  /* 0x000000ff04047287 */ /* 0x000fc80008000000 */
[----:B------:R-:W-:Y:S01]  /*29d0*/  ULEA UR5, UR4, UR7, 0x3 ;  /* 0x0000000704057291 */ /* 0x000fe2000f8e18ff */
[----:B-1----:R-:W-:-:S04]  /*29e0*/  LOP3.LUT R2, R12, UR6, RZ, 0x3c, !PT ;  /* 0x000000060c027c12 */ /* 0x002fc8000f8e3cff */
[----:B------:R-:W-:-:S04]  /*29f0*/  SHF.L.U32 R3, R2, 0x1f, RZ ;  /* 0x0000001f02037819 */ /* 0x000fc800000006ff */
[----:B------:R-:W1:Y:S02]  /*2a00*/  SYNCS.PHASECHK.TRANS64.TRYWAIT P0, [UR5], R3 ;  /* 0x00000003ff0075a7 */ /* 0x000e640008001105 */
[----:B-1----:R-:W-:Y:S05]  /*2a10*/  @!P0 BRA `(.L_x_45) ;  /* 0x0000004c00bc8947 */ /* 0x002fea0003800000 */
.L_x_133:
[----:B------:R-:W-:-:S04]  /*2a20*/  UIADD3 UR4, UPT, UPT, UR4, 0x1, URZ ;  /* 0x0000000104047890 */ /* 0x000fc8000fffe0ff */
[----:B------:R-:W-:-:S04]  /*2a30*/  UISETP.NE.AND UP0, UPT, UR4, 0x1b, UPT ;  /* 0x0000001b0400788c */ /* 0x000fc8000bf05270 */
[----:B------:R-:W-:Y:S02]  /*2a40*/  USEL UR6, URZ, 0x1, UP0 ;  /* 0x00000001ff067887 */ /* 0x000fe40008000000 */
[----:B------:R-:W-:-:S04]  /*2a50*/  USEL UR4, UR4, URZ, UP0 ;  /* 0x000000ff04047287 */ /* 0x000fc80008000000 */
[----:B------:R-:W-:Y:S01]  /*2a60*/  ULEA UR5, UR4, UR7, 0x3 ;  /* 0x0000000704057291 */ /* 0x000fe2000f8e18ff */
[----:B------:R-:W-:-:S04]  /*2a70*/  LOP3.LUT R2, R2, UR6, RZ, 0x3c, !PT ;  /* 0x0000000602027c12 */ /* 0x000fc8000f8e3cff */
[----:B-1----:R-:W-:-:S04]  /*2a80*/  SHF.L.U32 R3, R2, 0x1f, RZ ;  /* 0x0000001f02037819 */ /* 0x002fc800000006ff */
[----:B------:R-:W1:Y:S02]  /*2a90*/  SYNCS.PHASECHK.TRANS64.TRYWAIT P0, [UR5], R3 ;  /* 0x00000003ff0075a7 */ /* 0x000e640008001105 */
[----:B-1----:R-:W-:Y:S05]  /*2aa0*/  @!P0 BRA `(.L_x_46) ;  /* 0x0000004c00b08947 */ /* 0x002fea0003800000 */
.L_x_135:
        /* <DEDUP_REMOVED lines=9> */
.L_x_137:
        /* <DEDUP_REMOVED lines=9> */
.L_x_139:
        /* <DEDUP_REMOVED lines=9> */
.L_x_141:
        /* <DEDUP_REMOVED lines=9> */
.L_x_143:
        /* <DEDUP_REMOVED lines=9> */
.L_x_145:
        /* <DEDUP_REMOVED lines=9> */
.L_x_147:
        /* <DEDUP_REMOVED lines=9> */
.L_x_149:
        /* <DEDUP_REMOVED lines=9> */
.L_x_151:
        /* <DEDUP_REMOVED lines=9> */
.L_x_153:
        /* <DEDUP_REMOVED lines=9> */
.L_x_155:
        /* <DEDUP_REMOVED lines=9> */
.L_x_157:
        /* <DEDUP_REMOVED lines=9> */
.L_x_159:
        /* <DEDUP_REMOVED lines=9> */
.L_x_161:
        /* <DEDUP_REMOVED lines=9> */
.L_x_163:
        /* <DEDUP_REMOVED lines=9> */
.L_x_165:
        /* <DEDUP_REMOVED lines=9> */
.L_x_167:
        /* <DEDUP_REMOVED lines=9> */
.L_x_169:
        /* <DEDUP_REMOVED lines=9> */
.L_x_171:
        /* <DEDUP_REMOVED lines=9> */
.L_x_173:
        /* <DEDUP_REMOVED lines=9> */
.L_x_175:
        /* <DEDUP_REMOVED lines=9> */
.L_x_177:
        /* <DEDUP_REMOVED lines=9> */
.L_x_179:
        /* <DEDUP_REMOVED lines=9> */
.L_x_181:
[----:B------:R-:W-:-:S04]  /*37a0*/  UIADD3 UR4, UPT, UPT, UR4, 0x1, URZ ;  /* 0x0000000104047890 */ /* 0x000fc8000fffe0ff */
[----:B------:R-:W-:-:S04]  /*37b0*/  UISETP.NE.AND UP0, UPT, UR4, 0x1b, UPT ;  /* 0x0000001b0400788c */ /* 0x000fc8000bf05270 */
[----:B------:R-:W-:Y:S02]  /*37c0*/  USEL UR5, URZ, 0x1, UP0 ;  /* 0x00000001ff057887 */ /* 0x000fe40008000000 */
[----:B------:R-:W-:-:S04]  /*37d0*/  USEL UR4, UR4, URZ, UP0 ;  /* 0x000000ff04047287 */ /* 0x000fc80008000000 */
[----:B------:R-:W-:Y:S01]  /*37e0*/  ULEA UR4, UR4, UR7, 0x3 ;  /* 0x0000000704047291 */ /* 0x000fe2000f8e18ff */
[----:B------:R-:W-:-:S04]  /*37f0*/  LOP3.LUT R2, R2, UR5, RZ, 0x3c, !PT ;  /* 0x0000000502027c12 */ /* 0x000fc8000f8e3cff */
[----:B------:R-:W-:Y:S01]  /*3800*/  SHF.L.U32 R2, R2, 0x1f, RZ ;  /* 0x0000001f02027819 */ /* 0x000fe200000006ff */
[----:B-1----:R-:W-:-:S07]  /*3810*/  IMAD.U32 R0, RZ, RZ, UR4 ;  /* 0x00000004ff007e24 */ /* 0x002fce000f8e00ff */
.L_x_70:
[----:B-1----:R1:W2:Y:S02]  /*3820*/  SYNCS.PHASECHK.TRANS64.TRYWAIT P0, [R0+URZ], R2 ;  /* 0x00000002000075a7 */ /* 0x0022a400080011ff */
[----:B--2---:R-:W-:Y:S05]  /*3830*/  @!P0 NANOSLEEP.SYNCS 0x989680 ;  /* 0x009896800000895d */ /* 0x004fea0003900000 */
[----:B------:R-:W2:Y:S02]  /*3840*/  @!P0 SYNCS.PHASECHK.TRANS64 P0, [R0+URZ], R2 ;  /* 0x00000002000085a7 */ /* 0x000ea400080010ff */
[----:B--2---:R-:W-:Y:S05]  /*3850*/  @P0 EXIT ;  /* 0x000000000000094d */ /* 0x004fea0003800000 */
[----:B------:R-:W-:Y:S05]  /*3860*/  BRA `(.L_x_70) ;  /* 0xfffffffc00ec7947 */ /* 0x000fea000383ffff */
.L_x_23:
[----:B------:R-:W-:-:S04]  /*3870*/  UISETP.NE.AND UP0, UPT, UR48, URZ, UPT ;  /* 0x000000ff3000728c */ /* 0x000fc8000bf05270 */
[----:B------:R-:W-:-:S09]  /*3880*/  UISETP.NE.OR UP0, UPT, UR18, 0x1, UP0 ;  /* 0x000000011200788c */ /* 0x000fd20008705670 */
[----:B------:R-:W-:Y:S05]  /*3890*/  BRA.U UP0, `(.L_x_71) ;  /* 0x0000000500487547 */ /* 0x000fea000b800000 */
[----:B------:R-:W-:Y:S01]  /*38a0*/  ISETP.GE.U32.AND P2, PT, R0, 0x2, PT ;  /* 0x000000020000780c */ /* 0x000fe20003f46070 */
[----:B------:R-:W-:Y:S01]  /*38b0*/  IMAD.MOV.U32 R12, RZ, RZ, 0x1 ;  /* 0x00000001ff0c7424 */ /* 0x000fe200078e00ff */
[----:B------:R-:W-:Y:S02]  /*38c0*/  CS2R R10, SRZ ;  /* 0x00000000000a7805 */ /* 0x000fe4000001ff00 */
[----:B------:R-:W-:Y:S01]  /*38d0*/  CS2R R8, SRZ ;  /* 0x0000000000087805 */ /* 0x000fe2000001ff00 */
[----:B------:R-:W-:Y:S01]  /*38e0*/  UMOV UR6, 0x400 ;  /* 0x0000040000067882 */ /* 0x000fe20000000000 */
[----:B------:R-:W-:Y:S01]  /*38f0*/  UMOV UR5, URZ ;  /* 0x000000ff00057c82 */ /* 0x000fe20008000000 */
[----:B------:R-:W-:-:S12]  /*3900*/  ULEA UR6, UR48, UR6, 0x18 ;  /* 0x0000000630067291 */ /* 0x000fd8000f8ec0ff */
.L_x_75:
[----:B------:R-:W-:Y:S02]  /*3910*/  LEA R2, R8, UR6, 0x3 ;  /* 0x0000000608027c11 */ /* 0x000fe4000f8e18ff */
[----:B------:R-:W-:-:S03]  /*3920*/  SHF.L.U32 R4, R9, 0x1f, RZ ;  /* 0x0000001f09047819 */ /* 0x000fc600000006ff */
[----:B------:R-:W-:Y:S01]  /*3930*/  VIADD R5, R2, 0x240 ;  /* 0x0000024002057836 */ /* 0x000fe20000000000 */
[----:B------:R-:W2:Y:S02]  /*3940*/  SYNCS.PHASECHK.TRANS64.TRYWAIT P0, [R2+URZ+0x230], R4 ;  /* 0x00023004020075a7 */ /* 0x000ea400080011ff */
[----:B--2---:R-:W-:Y:S05]  /*3950*/  @!P0 BRA `(.L_x_72) ;  /* 0x0000004800448947 */ /* 0x004fea0003800000 */
.L_x_182:
[----:B------:R-:W-:Y:S01]  /*3960*/  ULEA UR4, UR5, UR6, 0x3 ;  /* 0x0000000605047291 */ /* 0x000fe2000f8e18ff */
[----:B--2---:R-:W-:Y:S01]  /*3970*/  PRMT R2, RZ, 0x654, R5 ;  /* 0x00000654ff027816 */ /* 0x004fe20000000005 */
[----:B------:R-:W-:Y:S01]  /*3980*/  @!P2 IMAD.MOV.U32 R4, RZ, RZ, 0x10 ;  /* 0x00000010ff04a424 */ /* 0x000fe200078e00ff */
[----:B------:R-:W-:Y:S01]  /*3990*/  SHF.L.U32 R5, R12, 0x1f, RZ ;  /* 0x0000001f0c057819 */ /* 0x000fe200000006ff */
[----:B------:R-:W-:Y:S01]  /*39a0*/  UIADD3 UR7, UPT, UPT, UR4, 0x1d0, URZ ;  /* 0x000001d004077890 */ /* 0x000fe2000fffe0ff */
[----:B------:R2:W-:Y:S05]  /*39b0*/  SYNCS.ARRIVE.TRANS64.RED.A1T0 RZ, [R2+URZ], RZ ;  /* 0x000000ff02ff79a7 */ /* 0x0005ea00081004ff */
[----:B------:R-:W-:Y:S01]  /*39c0*/  IMAD.U32 R6, RZ, RZ, UR7 ;  /* 0x00000007ff067e24 */ /* 0x000fe2000f8e00ff */
[----:B------:R-:W3:Y:S04]  /*39d0*/  SYNCS.PHASECHK.TRANS64.TRYWAIT P0, [UR4+0x1e0], R5 ;  /* 0x0001e005ff0075a7 */ /* 0x000ee80008001104 */
[----:B------:R-:W-:Y:S01]  /*39e0*/  PRMT R6, R0, 0x654, R6 ;  /* 0x0000065400067816 */ /* 0x000fe20000000006 */
[----:B--23--:R-:W-:Y:S06]  /*39f0*/  @!P0 BRA `(.L_x_73) ;  /* 0x0000004800308947 */ /* 0x00cfec0003800000 */
.L_x_184:
[----:B------:R-:W-:Y:S01]  /*3a00*/  ULEA UR8, UR5, UR6, 0x4 ;  /* 0x0000000605087291 */ /* 0x000fe2000f8e20ff */
[----:B------:R-:W-:Y:S01]  /*3a10*/  SEL R3, R6, R3, !P2 ;  /* 0x0000000306037207 */ /* 0x000fe20005000000 */
[----:B------:R-:W-:Y:S01]  /*3a20*/  UIADD3 UR9, UPT, UPT, UR4, 0x1d0, URZ ;  /* 0x000001d004097890 */ /* 0x000fe2000fffe0ff */
[----:B--2---:R-:W-:Y:S01]  /*3a30*/  LEA R2, R11, UR6, 0x3 ;  /* 0x000000060b027c11 */ /* 0x004fe2000f8e18ff */
[----:B------:R-:W-:Y:S01]  /*3a40*/  UIADD3 UR8, UPT, UPT, UR8, 0x260, URZ ;  /* 0x0000026008087890 */ /* 0x000fe2000fffe0ff */
[----:B------:R2:W-:Y:S01]  /*3a50*/  @!P2 SYNCS.ARRIVE.TRANS64.RED RZ, [R3+URZ], R4 ;  /* 0x0000000403ffa9a7 */ /* 0x0005e200080004ff */
[----:B------:R-:W-:Y:S01]  /*3a60*/  UIADD3 UR4, UPT, UPT, UR5, 0x1, URZ ;  /* 0x0000000105047890 */ /* 0x000fe2000fffe0ff */
[----:B------:R-:W-:-:S03]  /*3a70*/  VIADD R8, R8, 0x1 ;  /* 0x0000000108087836 */ /* 0x000fc60000000000 */
[----:B------:R-:W-:Y:S02]  /*3a80*/  UISETP.NE.AND UP0, UPT, UR4, 0x2, UPT ;  /* 0x000000020400788c */ /* 0x000fe4000bf05270 */
[----:B------:R-:W-:Y:S01]  /*3a90*/  ISETP.NE.AND P0, PT, R8, 0x2, PT ;  /* 0x000000020800780c */ /* 0x000fe20003f05270 */
[----:B------:R-:W-:Y:S06]  /*3aa0*/  UGETNEXTWORKID.BROADCAST [UR8], [UR9] ;  /* 0x00000000080073ca */ /* 0x000fec0008000100 */
[----:B------:R-:W-:Y:S02]  /*3ab0*/  USEL UR7, URZ, 0x1, UP0 ;  /* 0x00000001ff077887 */ /* 0x000fe40008000000 */
[----:B------:R-:W-:-:S04]  /*3ac0*/  USEL UR5, UR4, URZ, UP0 ;  /* 0x000000ff04057287 */ /* 0x000fc80008000000 */
[----:B------:R-:W-:Y:S02]  /*3ad0*/  LOP3.LUT R12, R12, UR7, RZ, 0x3c, !PT ;  /* 0x000000070c0c7c12 */ /* 0x000fe4000f8e3cff */
[----:B--2---:R-:W-:-:S04]  /*3ae0*/  SHF.L.U32 R4, R10, 0x1f, RZ ;  /* 0x0000001f0a047819 */ /* 0x004fc800000006ff */
[----:B------:R-:W2:Y:S02]  /*3af0*/  SYNCS.PHASECHK.TRANS64.TRYWAIT P1, [R2+URZ+0x1d0], R4 ;  /* 0x0001d004020075a7 */ /* 0x000ea400080211ff */
[----:B--2---:R-:W-:Y:S05]  /*3b00*/  @!P1 BRA `(.L_x_74) ;  /* 0x0000004800049947 */ /* 0x004fea0003800000 */
.L_x_185:
[C---:B--2---:R-:W-:Y:S01]  /*3b10*/  LEA R4, R11.reuse, UR6, 0x4 ;  /* 0x000000060b047c11 */ /* 0x044fe2000f8e20ff */
[----:B------:R-:W-:Y:S01]  /*3b20*/  VIADD R2, R2, 0x1e0 ;  /* 0x000001e002027836 */ /* 0x000fe20000000000 */
[----:B------:R-:W-:Y:S01]  /*3b30*/  SEL R8, R8, RZ, P0 ;  /* 0x000000ff08087207 */ /* 0x000fe20000000000 */
[----:B------:R-:W-:-:S03]  /*3b40*/  VIADD R11, R11, 0x1 ;  /* 0x000000010b0b7836 */ /* 0x000fc60000000000 */
[----:B------:R-:W2:Y:S01]  /*3b50*/  LDS.128 R4, [R4+0x260] ;  /* 0x0002600004047984 */ /* 0x000ea20000000c00 */
[----:B------:R-:W-:Y:S02]  /*3b60*/  PRMT R2, RZ, 0x654, R2 ;  /* 0x00000654ff027816 */ /* 0x000fe40000000002 */
[C---:B------:R-:W-:Y:S01]  /*3b70*/  ISETP.NE.AND P1, PT, R11.reuse, 0x2, PT ;  /* 0x000000020b00780c */ /* 0x040fe20003f25270 */
[----:B------:R-:W-:Y:S01]  /*3b80*/  @!PT LDS RZ, [RZ] ;  /* 0x00000000fffff984 */ /* 0x000fe20000000800 */
[----:B------:R-:W-:Y:S01]  /*3b90*/  @!PT LDS RZ, [RZ] ;  /* 0x00000000fffff984 */ /* 0x000fe20000000800 */
[----:B------:R-:W-:Y:S01]  /*3ba0*/  @!PT LDS RZ, [RZ] ;  /* 0x00000000fffff984 */ /* 0x000fe20000000800 */
[----:B------:R-:W-:Y:S01]  /*3bb0*/  @!PT LDS RZ, [RZ] ;  /* 0x00000000fffff984 */ /* 0x000fe20000000800 */
[----:B------:R3:W-:Y:S06]  /*3bc0*/  MEMBAR.ALL.CTA ;  /* 0x0000000000007992 */ /* 0x0007ec0000008000 */
[----:B---3--:R-:W3:Y:S01]  /*3bd0*/  FENCE.VIEW.ASYNC.S ;  /* 0x00000000000073c6 */ /* 0x008ee20000000000 */
[----:B------:R-:W-:Y:S01]  /*3be0*/  SEL R11, R11, RZ, P1 ;  /* 0x000000ff0b0b7207 */ /* 0x000fe20000800000 */
[----:B---3--:R3:W-:Y:S01]  /*3bf0*/  SYNCS.ARRIVE.TRANS64.RED.A1T0 RZ, [R2+URZ], RZ ;  /* 0x000000ff02ff79a7 */ /* 0x0087e200081004ff */
[----:B--2---:R-:W-:-:S02]  /*3c00*/  LOP3.LUT P3, RZ, R6, 0x1, RZ, 0xc0, !PT ;  /* 0x0000000106ff7812 */ /* 0x004fc4000786c0ff */
[----:B------:R-:W-:-:S04]  /*3c10*/  SEL R4, RZ, 0x1, P1 ;  /* 0x00000001ff047807 */ /* 0x000fc80000800000 */
[----:B------:R-:W-:Y:S02]  /*3c20*/  LOP3.LUT R10, R10, R4, RZ, 0x3c, !PT ;  /* 0x000000040a0a7212 */ /* 0x000fe400078e3cff */
[----:B---3--:R-:W-:-:S04]  /*3c30*/  SEL R2, RZ, 0x1, P0 ;  /* 0x00000001ff027807 */ /* 0x008fc80000000000 */
[----:B------:R-:W-:Y:S01]  /*3c40*/  LOP3.LUT R9, R9, R2, RZ, 0x3c, !PT ;  /* 0x0000000209097212 */ /* 0x000fe200078e3cff */
[----:B------:R-:W-:Y:S06]  /*3c50*/  @P3 BRA `(.L_x_75) ;  /* 0xfffffffc002c3947 */ /* 0x000fec000383ffff */
[----:B------:R-:W-:Y:S01]  /*3c60*/  ULEA UR4, UR5, UR6, 0x3 ;  /* 0x0000000605047291 */ /* 0x000fe2000f8e18ff */
[----:B------:R-:W-:-:S08]  /*3c70*/  SHF.L.U32 R2, R12, 0x1f, RZ ;  /* 0x0000001f0c027819 */ /* 0x000fd000000006ff */
[----:B------:R-:W2:Y:S02]  /*3c80*/  SYNCS.PHASECHK.TRANS64 P0, [UR4+0x1e0], R2 ;  /* 0x0001e002ff0075a7 */ /* 0x000ea40008001004 */
[----:B--2---:R-:W-:Y:S05]  /*3c90*/  @P0 BRA `(.L_x_76) ;  /* 0x0000000000080947 */ /* 0x004fea0003800000 */
[----:B------:R-:W2:Y:S02]  /*3ca0*/  SYNCS.PHASECHK.TRANS64.TRYWAIT P0, [UR4+0x1e0], R2 ;  /* 0x0001e002ff0075a7 */ /* 0x000ea40008001104 */
[----:B--2---:R-:W-:Y:S05]  /*3cb0*/  @!P0 BRA `(.L_x_77) ;  /* 0x0000004400ac8947 */ /* 0x004fea0003800000 */
.L_x_76:
[----:B------:R-:W-:-:S04]  /*3cc0*/  UIADD3 UR7, UPT, UPT, UR5, 0x1, URZ ;  /* 0x0000000105077890 */ /* 0x000fc8000fffe0ff */
[----:B------:R-:W-:-:S04]  /*3cd0*/  UISETP.NE.AND UP0, UPT, UR7, 0x2, UPT ;  /* 0x000000020700788c */ /* 0x000fc8000bf05270 */
[----:B------:R-:W-:Y:S02]  /*3ce0*/  USEL UR8, URZ, 0x1, UP0 ;  /* 0x00000001ff087887 */ /* 0x000fe40008000000 */
[----:B------:R-:W-:-:S04]  /*3cf0*/  USEL UR7, UR7, URZ, UP0 ;  /* 0x000000ff07077287 */ /* 0x000fc80008000000 */
[----:B------:R-:W-:Y:S01]  /*3d00*/  ULEA UR7, UR7, UR6, 0x3 ;  /* 0x0000000607077291 */ /* 0x000fe2000f8e18ff */
[----:B--2---:R-:W-:-:S04]  /*3d10*/  LOP3.LUT R2, R12, UR8, RZ, 0x3c, !PT ;  /* 0x000000080c027c12 */ /* 0x004fc8000f8e3cff */
[----:B------:R-:W-:-:S04]  /*3d20*/  SHF.L.U32 R0, R2, 0x1f, RZ ;  /* 0x0000001f02007819 */ /* 0x000fc800000006ff */
[----:B------:R-:W2:Y:S02]  /*3d30*/  SYNCS.PHASECHK.TRANS64 P0, [UR7+0x1e0], R0 ;  /* 0x0001e000ff0075a7 */ /* 0x000ea40008001007 */
[----:B-12---:R-:W-:Y:S05]  /*3d40*/  @P0 EXIT ;  /* 0x000000000000094d */ /* 0x006fea0003800000 */
[----:B------:R-:W-:Y:S02]  /*3d50*/  SHF.L.U32 R2, R2, 0x1f, RZ ;  /* 0x0000001f02027819 */ /* 0x000fe400000006ff */
[----:B------:R-:W-:-:S07]  /*3d60*/  MOV R0, UR7 ;  /* 0x0000000700007c02 */ /* 0x000fce0008000f00 */
.L_x_78:
[----:B-1----:R1:W2:Y:S02]  /*3d70*/  SYNCS.PHASECHK.TRANS64.TRYWAIT P0, [R0+URZ+0x1e0], R2 ;  /* 0x0001e002000075a7 */ /* 0x0022a400080011ff */
[----:B--2---:R-:W-:Y:S05]  /*3d80*/  @!P0 NANOSLEEP.SYNCS 0x989680 ;  /* 0x009896800000895d */ /* 0x004fea0003900000 */
[----:B------:R-:W2:Y:S02]  /*3d90*/  @!P0 SYNCS.PHASECHK.TRANS64 P0, [R0+URZ+0x1e0], R2 ;  /* 0x0001e002000085a7 */ /* 0x000ea400080010ff */
[----:B--2---:R-:W-:Y:S05]  /*3da0*/  @P0 EXIT ;  /* 0x000000000000094d */ /* 0x004fea0003800000 */
[----:B------:R-:W-:Y:S05]  /*3db0*/  BRA `(.L_x_78) ;  /* 0xfffffffc00ec7947 */ /* 0x000fea000383ffff */
.L_x_71:
[----:B------:R-:W-:Y:S05]  /*3dc0*/  BRA.U UP5, `(.L_x_79) ;  /* 0x0000000d059c7547 */ /* 0x000fea000b800000 */
[----:B------:R-:W-:Y:S01]  /*3dd0*/  UMOV UR4, 0x40 ;  /* 0x0000004000047882 */ /* 0x000fe20000000000 */
[----:B------:R-:W-:Y:S01]  /*3de0*/  NOP ;  /* 0x0000000000007918 */ /* 0x000fe20000000000 */
[----:B------:R-:W-:Y:S01]  /*3df0*/  ULEA UR5, UR48, UR4, 0x18 ;  /* 0x0000000430057291 */ /* 0x000fe2000f8ec0ff */
[----:B------:R-:W-:Y:S02]  /*3e00*/  UMOV UR6, 0x400 ;  /* 0x0000040000067882 */ /* 0x000fe40000000000 */
[----:B------:R-:W-:-:S06]  /*3e10*/  ULEA UR6, UR48, UR6, 0x18 ;  /* 0x0000000630067291 */ /* 0x000fcc000f8ec0ff */
[----:B------:R-:W2:Y:S02]  /*3e20*/  LDS.U8 R0, [UR5+0x1c] ;  /* 0x00001c05ff007984 */ /* 0x000ea40008000000 */
[----:B--2---:R-:W-:-:S13]  /*3e30*/  ISETP.NE.AND P0, PT, R0, RZ, PT ;  /* 0x000000ff0000720c */ /* 0x004fda0003f05270 */
[----:B------:R-:W-:Y:S05]  /*3e40*/  @P0 BRA `(.L_x_80) ;  /* 0x0000000000580947 */ /* 0x000fea0003800000 */
[----:B------:R-:W-:-:S13]  /*3e50*/  ELECT P0, URZ, PT ;  /* 0x0000000000ff782f */ /* 0x000fda0003800000 */
[----:B------:R-:W-:Y:S05]  /*3e60*/  @!P0 BRA `(.L_x_81) ;  /* 0x0000000000608947 */ /* 0x000fea0003800000 */
[----:B------:R-:W-:Y:S01]  /*3e70*/  UMOV UR4, 0x10 ;  /* 0x0000001000047882 */ /* 0x000fe20000000000 */
[----:B------:R-:W-:Y:S01]  /*3e80*/  HFMA2 R0, -RZ, RZ, 0, 5.9604644775390625e-08 ;  /* 0x00000001ff007431 */ /* 0x000fe200000001ff */
[----:B------:R-:W-:-:S03]  /*3e90*/  MOV R3, 0xffff ;  /* 0x0000ffff00037802 */ /* 0x000fc60000000f00 */
[----:B------:R-:W-:Y:S04]  /*3ea0*/  DEPBAR.LE SB2, 0x36 ;  /* 0x0000ad800000791a */ /* 0x000fe80000000000 */
[----:B------:R-:W2:Y:S02]  /*3eb0*/  UTCATOMSWS.FIND_AND_SET.ALIGN UP0, UR4, UR4 ;  /* 0x00000004000475e3 */ /* 0x000ea40008000800 */
[----:B--2---:R-:W-:Y:S01]  /*3ec0*/  MOV R4, UR4 ;  /* 0x0000000400047c02 */ /* 0x004fe20008000f00 */
[----:B------:R-:W-:Y:S06]  /*3ed0*/  BRA.U UP0, `(.L_x_82) ;  /* 0x0000000100187547 */ /* 0x000fec000b800000 */
.L_x_83:
[----:B------:R-:W-:Y:S05]  /*3ee0*/  NANOSLEEP 0x64 ;  /* 0x000000640000795d */ /* 0x000fea0003800000 */
[----:B------:R-:W-:-:S05]  /*3ef0*/  UMOV UR4, 0x10 ;  /* 0x0000001000047882 */ /* 0x000fca0000000000 */
[----:B------:R-:W-:Y:S04]  /*3f00*/  DEPBAR.LE SB2, 0x36 ;  /* 0x0000ad800000791a */ /* 0x000fe80000000000 */
[----:B------:R-:W2:Y:S02]  /*3f10*/  UTCATOMSWS.FIND_AND_SET.ALIGN UP0, UR4, UR4 ;  /* 0x00000004000475e3 */ /* 0x000ea40008000800 */
[----:B--2---:R-:W-:Y:S01]  /*3f20*/  MOV R4, UR4 ;  /* 0x0000000400047c02 */ /* 0x004fe20008000f00 */
[----:B------:R-:W-:Y:S05]  /*3f30*/  BRA.U !UP0, `(.L_x_83) ;  /* 0xfffffffd08e87547 */ /* 0x000fea000b83ffff */
.L_x_82:
[-C--:B------:R-:W-:Y:S02]  /*3f40*/  SHF.L.U32 R3, R3, R4.reuse, RZ ;  /* 0x0000000403037219 */ /* 0x080fe400000006ff */
[----:B------:R-:W-:Y:S01]  /*3f50*/  SHF.L.U32 R0, R0, R4, RZ ;  /* 0x0000000400007219 */ /* 0x000fe200000006ff */
[----:B------:R-:W-:Y:S02]  /*3f60*/  IMAD.SHL.U32 R4, R4, 0x20, RZ ;  /* 0x0000002004047824 */ /* 0x000fe400078e00ff */
[----:B------:R2:W-:Y:S04]  /*3f70*/  ATOMS.OR RZ, [UR5+0x14], R3 ;  /* 0x00001403ffff798c */ /* 0x0005e8000b000005 */
[----:B------:R2:W-:Y:S04]  /*3f80*/  ATOMS.OR RZ, [UR5+0x18], R0 ;  /* 0x00001800ffff798c */ /* 0x0005e8000b000005 */
[----:B------:R2:W-:Y:S01]  /*3f90*/  STS [UR6+0x280], R4 ;  /* 0x00028004ff007988 */ /* 0x0005e20008000806 */
[----:B------:R-:W-:Y:S05]  /*3fa0*/  BRA `(.L_x_81) ;  /* 0x0000000000107947 */ /* 0x000fea0003800000 */
.L_x_80:
[----:B------:R-:W-:Y:S02]  /*3fb0*/  MOV R0, 0xffffffff ;  /* 0xffffffff00007802 */ /* 0x000fe40000000f00 */
[----:B------:R-:W-:-:S03]  /*3fc0*/  MOV R4, 0x3ff0 ;  /* 0x00003ff000047802 */ /* 0x000fc60000000f00 */
[----:B------:R2:W-:Y:S04]  /*3fd0*/  STS [UR6+0x280], R0 ;  /* 0x00028000ff007988 */ /* 0x0005e80008000806 */
[----:B-12--5:R-:W-:Y:S05]  /*3fe0*/  CALL.REL.NOINC `($__internal_1_$__cuda_sm10x_tcgen05_guardrail_trap_phase_invalid_during_alloc) ;  /* 0x00000048002c7944 */ /* 0x026fea0003c00000 */
.L_x_81:
[----:B------:R-:W-:Y:S05]  /*3ff0*/  WARPSYNC.ALL ;  /* 0x0000000000007948 */ /* 0x000fea0003800000 */
[----:B------:R-:W3:Y:S01]  /*4000*/  S2UR UR4, SR_CgaCtaId ;  /* 0x00000000000479c3 */ /* 0x000ee20000008800 */
[----:B------:R-:W-:Y:S01]  /*4010*/  UMOV UR17, 0x400 ;  /* 0x0000040000117882 */ /* 0x000fe20000000000 */
[----:B------:R-:W-:-:S06]  /*4020*/  NOP ;  /* 0x0000000000007918 */ /* 0x000fcc0000000000 */
[----:B------:R-:W-:Y:S06]  /*4030*/  BAR.ARV 0x6, 0xa0 ;  /* 0x0182800000007b1d */ /* 0x000fec0000002000 */
[----:B------:R-:W4:Y:S01]  /*4040*/  LDCU UR5, c[0x0][0x38c] ;  /* 0x00007180ff0577ac */ /* 0x000f220008000800 */
[----:B------:R-:W-:Y:S01]  /*4050*/  LOP3.LUT R2, R2, 0xffff, RZ, 0xc0, !PT ;  /* 0x0000ffff02027812 */ /* 0x000fe200078ec0ff */
[----:B------:R-:W-:Y:S01]  /*4060*/  IMAD.MOV.U32 R11, RZ, RZ, 0x1 ;  /* 0x00000001ff0b7424 */ /* 0x000fe200078e00ff */
[----:B------:R-:W-:Y:S01]  /*4070*/  CS2R R8, SRZ ;  /* 0x0000000000087805 */ /* 0x000fe2000001ff00 */
[----:B------:R-:W1:Y:S01]  /*4080*/  LDCU UR8, c[0x0][0x38c] ;  /* 0x00007180ff0877ac */ /* 0x000e620008000800 */
[----:B------:R-:W-:Y:S01]  /*4090*/  R2UR UR19, R2 ;  /* 0x00000000021372ca */ /* 0x000fe200000e0000 */
[----:B------:R-:W-:Y:S01]  /*40a0*/  IMAD.MOV.U32 R10, RZ, RZ, RZ ;  /* 0x000000ffff0a7224 */ /* 0x000fe200078e00ff */
[----:B------:R-:W-:Y:S01]  /*40b0*/  UMOV UR22, URZ ;  /* 0x000000ff00167c82 */ /* 0x000fe20008000000 */
[----:B------:R-:W-:Y:S01]  /*40c0*/  UMOV UR14, URZ ;  /* 0x000000ff000e7c82 */ /* 0x000fe20008000000 */
[----:B---3--:R-:W-:Y:S01]  /*40d0*/  ULEA UR17, UR4, UR17, 0x18 ;  /* 0x0000001104117291 */ /* 0x008fe2000f8ec0ff */
[----:B------:R-:W-:Y:S01]  /*40e0*/  UMOV UR26, 0x0 ;  /* 0x00000000001a7882 */ /* 0x000fe20000000000 */
[----:B------:R-:W-:-:S02]  /*40f0*/  UMOV UR27, 0x4100490 ;  /* 0x04100490001b7882 */ /* 0x000fc40000000000 */
[----:B------:R-:W-:Y:S02]  /*4100*/  UIADD3 UR6, UPT, UPT, UR17, 0x2600, URZ ;  /* 0x0000260011067890 */ /* 0x000fe4000fffe0ff */
[----:B------:R-:W-:Y:S02]  /*4110*/  UIADD3 UR7, UPT, UPT, UR17, 0x1d600, URZ ;  /* 0x0001d60011077890 */ /* 0x000fe4000fffe0ff */
[----:B----4-:R-:W-:Y:S01]  /*4120*/  UIADD3 UR5, UPT, UPT, UR5, 0x3f, URZ ;  /* 0x0000003f05057890 */ /* 0x010fe2000fffe0ff */
[----:B--2---:R-:W2:Y:S01]  /*4130*/  LDS R0, [UR17+0x280] ;  /* 0x00028011ff007984 */ /* 0x004ea20008000800 */
[----:B------:R-:W-:Y:S02]  /*4140*/  USHF.R.U32.HI UR6, URZ, 0x4, UR6 ;  /* 0x00000004ff067899 */ /* 0x000fe40008011606 */
[----:B------:R-:W-:Y:S02]  /*4150*/  USHF.R.S32.HI UR4, URZ, 0x1f, UR5 ;  /* 0x0000001fff047899 */ /* 0x000fe40008011405 */
[----:B------:R-:W-:-:S02]  /*4160*/  ULOP3.LUT UR6, UR6, 0x3fff, URZ, 0xc0, !UPT ;  /* 0x00003fff06067892 */ /* 0x000fc4000f8ec0ff */
[----:B------:R-:W-:Y:S02]  /*4170*/  ULEA.HI UR4, UR4, UR5, URZ, 0x6 ;  /* 0x0000000504047291 */ /* 0x000fe4000f8f30ff */
[----:B------:R-:W-:Y:S02]  /*4180*/  USHF.R.U32.HI UR5, URZ, 0x4, UR7 ;  /* 0x00000004ff057899 */ /* 0x000fe40008011607 */
[----:B------:R-:W-:Y:S02]  /*4190*/  USHF.R.S32.HI UR28, URZ, 0x6, UR4 ;  /* 0x00000006ff1c7899 */ /* 0x000fe40008011404 */
[----:B------:R-:W-:Y:S02]  /*41a0*/  ULOP3.LUT UR5, UR5, 0x3fff, URZ, 0xc0, !UPT ;  /* 0x00003fff05057892 */ /* 0x000fe4000f8ec0ff */
[----:B------:R-:W-:Y:S02]  /*41b0*/  UISETP.LT.AND UP0, UPT, UR28, 0x1, UPT ;  /* 0x000000011c00788c */ /* 0x000fe4000bf01270 */
[----:B------:R-:W-:-:S02]  /*41c0*/  ULOP3.LUT UR20, UR6, 0x10000, URZ, 0xfc, !UPT ;  /* 0x0001000006147892 */ /* 0x000fc4000f8efcff */
[----:B------:R-:W-:Y:S02]  /*41d0*/  USEL UR29, UR28, 0x1, !UP0 ;  /* 0x000000011c1d7887 */ /* 0x000fe4000c000000 */
[----:B------:R-:W-:Y:S02]  /*41e0*/  ULOP3.LUT UR21, UR5, 0x10000, URZ, 0xfc, !UPT ;  /* 0x0001000005157892 */ /* 0x000fe4000f8efcff */
[----:B------:R-:W-:Y:S02]  /*41f0*/  UIADD3 UR29, UPT, UPT, -UR29, URZ, URZ ;  /* 0x000000ff1d1d7290 */ /* 0x000fe4000fffe1ff */
[----:B-1----:R-:W-:Y:S01]  /*4200*/  UISETP.GE.AND UP4, UPT, UR8, 0x1, UPT ;  /* 0x000000010800788c */ /* 0x002fe2000bf86270 */
[----:B------:R-:W-:Y:S01]  /*4210*/  UMOV UR24, 0x0 ;  /* 0x0000000000187882 */ /* 0x000fe20000000000 */
[----:B------:R-:W-:Y:S01]  /*4220*/  UMOV UR25, 0x4100490 ;  /* 0x0410049000197882 */ /* 0x000fe20000000000 */
[----:B--2---:R-:W-:-:S15]  /*4230*/  R2UR UR30, R0 ;  /* 0x00000000001e72ca */ /* 0x004fde00000e0000 */
.L_x_90:
[----:B------:R-:W-:Y:S02]  /*4240*/  LEA R0, R10, UR17, 0x3 ;  /* 0x000000110a007c11 */ /* 0x000fe4000f8e18ff */
[----:B------:R-:W-:Y:S02]  /*4250*/  SHF.L.U32 R2, R9, 0x1f, RZ ;  /* 0x0000001f09027819 */ /* 0x000fe400000006ff */
[----:B------:R-:W-:Y:S01]  /*4260*/  PLOP3.LUT P0, PT, PT, PT, UP4, 0x80, 0x8 ;  /* 0x000000000008781c */ /* 0x000fe20003f0f048 */
[----:B------:R-:W-:Y:S01]  /*4270*/  VIADD R3, R0, 0x1e0 ;  /* 0x000001e000037836 */ /* 0x000fe20000000000 */
[----:B-1----:R-:W1:Y:S02]  /*4280*/  SYNCS.PHASECHK.TRANS64.TRYWAIT P1, [R0+URZ+0x1d0], R2 ;  /* 0x0001d002000075a7 */ /* 0x002e6400080211ff */
[----:B-1-3--:R-:W-:Y:S09]  /*4290*/  @!P1 BRA `(.L_x_84) ;  /* 0x00000040004c9947 */ /* 0x00aff20003800000 */
.L_x_187:
[----:B------:R-:W-:Y:S01]  /*42a0*/  LEA R4, R10, UR17, 0x4 ;  /* 0x000000110a047c11 */ /* 0x000fe2000f8e20ff */
[----:B------:R-:W-:Y:S01]  /*42b0*/  @UP4 ULEA UR4, UR14, UR17, 0x3 ;  /* 0x000000110e044291 */ /* 0x000fe2000f8e18ff */
[----:B------:R-:W-:Y:S01]  /*42c0*/  PLOP3.LUT P2, PT, PT, PT, PT, 0x80, 0x8 ;  /* 0x000000000008781c */ /* 0x000fe20003f4f070 */
[----:B------:R-:W-:Y:S01]  /*42d0*/  ULEA UR23, UR22, UR17, 0x3 ;  /* 0x0000001116177291 */ /* 0x000fe2000f8e18ff */
[----:B------:R-:W-:Y:S02]  /*42e0*/  PRMT R3, RZ, 0x654, R3 ;  /* 0x00000654ff037816 */ /* 0x000fe40000000003 */
[----:B------:R-:W2:Y:S01]  /*42f0*/  LDS.128 R4, [R4+0x260] ;  /* 0x0002600004047984 */ /* 0x000ea20000000c00 */
[----:B-1----:R-:W-:Y:S02]  /*4300*/  @P0 SHF.L.U32 R2, R8, 0x1f, RZ ;  /* 0x0000001f08020819 */ /* 0x002fe400000006ff */
[----:B------:R-:W-:Y:S01]  /*4310*/  SHF.L.U32 R0, R11, 0x1f, RZ ;  /* 0x0000001f0b007819 */ /* 0x000fe200000006ff */
[----:B------:R-:W-:Y:S01]  /*4320*/  @!PT LDS RZ, [RZ] ;  /* 0x00000000fffff984 */ /* 0x000fe20000000800 */
[----:B------:R-:W-:Y:S01]  /*4330*/  @!PT LDS RZ, [RZ] ;  /* 0x00000000fffff984 */ /* 0x000fe20000000800 */
[----:B------:R-:W-:Y:S01]  /*4340*/  @!PT LDS RZ, [RZ] ;  /* 0x00000000fffff984 */ /* 0x000fe20000000800 */
[----:B------:R-:W-:Y:S01]  /*4350*/  @!PT LDS RZ, [RZ] ;  /* 0x00000000fffff984 */ /* 0x000fe20000000800 */
[----:B------:R1:W-:Y:S06]  /*4360*/  MEMBAR.ALL.CTA ;  /* 0x0000000000007992 */ /* 0x0003ec0000008000 */
[----:B-1----:R-:W1:Y:S02]  /*4370*/  FENCE.VIEW.ASYNC.S ;  /* 0x00000000000073c6 */ /* 0x002e640000000000 */
[----:B-1----:R1:W-:Y:S01]  /*4380*/  SYNCS.ARRIVE.TRANS64.RED.A1T0 RZ, [R3+URZ], RZ ;  /* 0x000000ff03ff79a7 */ /* 0x0023e200081004ff */
[----:B------:R1:W3:Y:S01]  /*4390*/  @P0 SYNCS.PHASECHK.TRANS64.TRYWAIT P2, [UR4], R2 ;  /* 0x00000002ff0005a7 */ /* 0x0002e20008041104 */
[----:B------:R-:W-:Y:S01]  /*43a0*/  ULEA.HI UR4, UR22, UR22, URZ, 0x1 ;  /* 0x0000001616047291 */ /* 0x000fe2000f8f08ff */
[----:B--2---:R-:W-:-:S03]  /*43b0*/  LOP3.LUT P1, RZ, R6, 0x1, RZ, 0xc0, !PT ;  /* 0x0000000106ff7812 */ /* 0x004fc6000782c0ff */
[----:B------:R-:W-:Y:S02]  /*43c0*/  USHF.L.U32 UR18, UR4, 0x5, URZ ;  /* 0x0000000504127899 */ /* 0x000fe400080006ff */
[----:B------:R-:W-:Y:S02]  /*43d0*/  ULOP3.LUT UR4, UR4, 0xffe, URZ, 0xc0, !UPT ;  /* 0x00000ffe04047892 */ /* 0x000fe4000f8ec0ff */
[----:B------:R-:W-:Y:S02]  /*43e0*/  ULOP3.LUT UR18, UR18, 0xffffffc0, URZ, 0xc0, !UPT ;  /* 0xffffffc012127892 */ /* 0x000fe4000f8ec0ff */
[----:B------:R-:W-:Y:S02]  /*43f0*/  UIADD3 UR4, UPT, UPT, -UR4, UR22, URZ ;  /* 0x0000001604047290 */ /* 0x000fe4000fffe1ff */
[----:B------:R-:W-:Y:S01]  /*4400*/  UIADD3 UR18, UPT, UPT, UR30, UR18, URZ ;  /* 0x000000121e127290 */ /* 0x000fe2000fffe0ff */
[----:B------:R-:W2:Y:S03]  /*4410*/  SYNCS.PHASECHK.TRANS64.TRYWAIT P0, [UR23+0x210], R0 ;  /* 0x00021000ff0075a7 */ /* 0x000ea60008001117 */
[----:B------:R-:W-:Y:S01]  /*4420*/  ULEA UR18, UR4, UR18, 0x14 ;  /* 0x0000001204127291 */ /* 0x000fe2000f8ea0ff */
[----:B-123--:R-:W-:Y:S11]  /*4430*/  @!P0 BRA `(.L_x_85) ;  /* 0x0000003c00f88947 */ /* 0x00eff60003800000 */
.L_x_189:
[----:B------:R-:W-:Y:S01]  /*4440*/  IADD3 R10, PT, PT, R10, 0x1, RZ ;  /* 0x000000010a0a7810 */ /* 0x000fe20007ffe0ff */
[----:B------:R-:W-:Y:S06]  /*4450*/  BRA.U !UP4, `(.L_x_86) ;  /* 0x000000010c987547 */ /* 0x000fec000b800000 */
[----:B------:R-:W-:Y:S01]  /*4460*/  UPLOP3.LUT UP2, UPT, UPT, UPT, UPT, 0x40, 0x4 ;  /* 0x000000000004789c */ /* 0x000fe20003f4e870 */
[----:B------:R-:W-:Y:S01]  /*4470*/  UMOV UR16, UR29 ;  /* 0x0000001d00107c82 */ /* 0x000fe20008000000 */
[----:B------:R-:W-:Y:S01]  /*4480*/  UMOV UR15, UR28 ;  /* 0x0000001c000f7c82 */ /* 0x000fe20008000000 */
[----:B------:R-:W-:-:S08]  /*4490*/  UMOV UR6, UR14 ;  /* 0x0000000e00067c82 */ /* 0x000fd00008000000 */
.L_x_89:
[----:B------:R-:W-:Y:S02]  /*44a0*/  UIADD3 UR16, UPT, UPT, UR16, 0x1, URZ ;  /* 0x0000000110107890 */ /* 0x000fe4000fffe0ff */
[----:B--2---:R-:W-:Y:S02]  /*44b0*/  ULEA UR5, UR6, UR17, 0x3 ;  /* 0x0000001106057291 */ /* 0x004fe4000f8e18ff */
[----:B------:R-:W-:Y:S01]  /*44c0*/  UISETP.NE.AND UP3, UPT, UR16, URZ, UPT ;  /* 0x000000ff1000728c */ /* 0x000fe2000bf65270 */
[----:B---3--:R-:W-:Y:S10]  /*44d0*/  @P2 BRA `(.L_x_87) ;  /* 0x00000000000c2947 */ /* 0x008ff40003800000 */
[----:B-1----:R-:W-:Y:S04]  /*44e0*/  SHF.L.U32 R2, R8, 0x1f, RZ ;  /* 0x0000001f08027819 */ /* 0x002fe800000006ff */
[----:B------:R-:W1:Y:S02]  /*44f0*/  SYNCS.PHASECHK.TRANS64.TRYWAIT P0, [UR5], R2 ;  /* 0x00000002ff0075a7 */ /* 0x000e640008001105 */
[----:B-1----:R-:W-:Y:S05]  /*4500*/  @!P0 BRA `(.L_x_88) ;  /* 0x0000003c00dc8947 */ /* 0x002fea0003800000 */
.L_x_87:
[----:B------:R-:W-:Y:S01]  /*4510*/  UISETP.NE.AND UP0, UPT, UR15, 0x1, UPT ;  /* 0x000000010f00788c */ /* 0x000fe2000bf05270 */
[----:B------:R-:W-:Y:S01]  /*4520*/  PLOP3.LUT P2, PT, PT, PT, PT, 0x80, 0x8 ;  /* 0x000000000008781c */ /* 0x000fe20003f4f070 */
[----:B------:R-:W-:Y:S02]  /*4530*/  UIADD3 UR4, UPT, UPT, UR6, 0x1, URZ ;  /* 0x0000000106047890 */ /* 0x000fe4000fffe0ff */
[----:B------:R-:W-:Y:S02]  /*4540*/  ULEA UR12, UR6, UR21, 0x8 ;  /* 0x00000015060c7291 */ /* 0x000fe4000f8e40ff */
[----:B------:R-:W-:Y:S01]  /*4550*/  UISETP.NE.AND UP1, UPT, UR4, 0x1b, UPT ;  /* 0x0000001b0400788c */ /* 0x000fe2000bf25270 */
[----:B------:R-:W-:Y:S01]  /*4560*/  PLOP3.LUT P0, PT, PT, PT, UP0, 0x80, 0x8 ;  /* 0x000000000008781c */ /* 0x000fe20003f0f008 */
[----:B------:R-:W-:Y:S02]  /*4570*/  UIADD3 UR10, UPT, UPT, UR12, 0x2, URZ ;  /* 0x000000020c0a7890 */ /* 0x000fe4000fffe0ff */
[----:B------:R-:W-:Y:S02]  /*4580*/  USEL UR7, URZ, 0x1, UP1 ;  /* 0x00000001ff077887 */ /* 0x000fe40008800000 */
[----:B------:R-:W-:Y:S02]  /*4590*/  USEL UR14, UR4, URZ, UP1 ;  /* 0x000000ff040e7287 */ /* 0x000fe40008800000 */
[----:B------:R-:W-:Y:S02]  /*45a0*/  UIADD3 UR15, UPT, UPT, UR15, -0x1, URZ ;  /* 0xffffffff0f0f7890 */ /* 0x000fe4000fffe0ff */
[----:B------:R-:W-:Y:S01]  /*45b0*/  @UP0 ULEA UR4, UR14, UR17, 0x3 ;  /* 0x000000110e040291 */ /* 0x000fe2000f8e18ff */
[----:B------:R-:W-:Y:S01]  /*45c0*/  LOP3.LUT R8, R8, UR7, RZ, 0x3c, !PT ;  /* 0x0000000708087c12 */ /* 0x000fe2000f8e3cff */
[----:B------:R-:W-:Y:S01]  /*45d0*/  UIADD3 UR7, UPT, UPT, UR5, 0xd8, URZ ;  /* 0x000000d805077890 */ /* 0x000fe2000fffe0ff */
[----:B------:R-:W-:Y:S02]  /*45e0*/  UMOV UR13, 0x80004020 ;  /* 0x80004020000d7882 */ /* 0x000fe40000000000 */
[----:B-1----:R-:W-:Y:S01]  /*45f0*/  @P0 SHF.L.U32 R0, R8, 0x1f, RZ ;  /* 0x0000001f08000819 */ /* 0x002fe200000006ff */
[----:B------:R-:W-:Y:S01]  /*4600*/  UMOV UR5, 0x80004020 ;  /* 0x8000402000057882 */ /* 0x000fe20000000000 */
[----:B------:R-:W-:Y:S01]  /*4610*/  UMOV UR11, 0x80004020 ;  /* 0x80004020000b7882 */ /* 0x000fe20000000000 */
[----:B------:R-:W-:Y:S01]  /*4620*/  UMOV UR9, 0x80004020 ;  /* 0x8000402000097882 */ /* 0x000fe20000000000 */
[----:B------:R2:W3:Y:S01]  /*4630*/  @P0 SYNCS.PHASECHK.TRANS64.TRYWAIT P2, [UR4], R0 ;  /* 0x00000000ff0005a7 */ /* 0x0004e20008041104 */
[----:B------:R-:W-:Y:S03]  /*4640*/  ULEA UR4, UR6, UR20, 0x8 ;  /* 0x0000001406047291 */ /* 0x000fe6000f8e40ff */
[----:B------:R-:W-:Y:S01]  /*4650*/  UMOV UR6, UR14 ;  /* 0x0000000e00067c82 */ /* 0x000fe20008000000 */
[----:B------:R-:W-:Y:S05]  /*4660*/  UIADD3 UR8, UPT, UPT, UR4, 0x2, URZ ;  /* 0x0000000204087890 */ /* 0x000fea000fffe0ff */
[----:B------:R2:W-:Y:S01]  /*4670*/  UTCQMMA gdesc[UR4], gdesc[UR12], tmem[UR18], tmem[UR26], idesc[UR27], UP2 ;  /* 0x00ff1a0c040075ea */ /* 0x0005e20009000312 */
[----:B------:R-:W-:Y:S03]  /*4680*/  UPLOP3.LUT UP2, UPT, UPT, UPT, UPT, 0x80, 0x8 ;  /* 0x000000000008789c */ /* 0x000fe60003f4f070 */
[----:B------:R2:W-:Y:S01]  /*4690*/  UTCQMMA gdesc[UR8], gdesc[UR10], tmem[UR18], tmem[UR24], idesc[UR25], UPT ;  /* 0x00ff180a080075ea */ /* 0x0005e2000b800312 */
[----:B------:R2:W-:Y:S01]  /*46a0*/  UTCBAR.MULTICAST [UR7], URZ, UR19 ;  /* 0x000000ff070073e9 */ /* 0x0005e20008000813 */
[----:B------:R-:W-:Y:S06]  /*46b0*/  BRA.U UP3, `(.L_x_89) ;  /* 0xfffffffd03787547 */ /* 0x000fec000b83ffff */
.L_x_86:
[----:B--2---:R-:W-:Y:S01]  /*46c0*/  UIADD3 UR4, UPT, UPT, UR22, 0x1, URZ ;  /* 0x0000000116047890 */ /* 0x004fe2000fffe0ff */
[C---:B------:R-:W-:Y:S01]  /*46d0*/  ISETP.NE.AND P0, PT, R10.reuse, 0x2, PT ;  /* 0x000000020a00780c */ /* 0x040fe20003f05270 */
[----:B------:R-:W-:Y:S02]  /*46e0*/  UIADD3 UR5, UPT, UPT, UR23, 0x1f0, URZ ;  /* 0x000001f017057890 */ /* 0x000fe4000fffe0ff */
[----:B------:R-:W-:Y:S01]  /*46f0*/  UISETP.NE.AND UP0, UPT, UR4, 0x4, UPT ;  /* 0x000000040400788c */ /* 0x000fe2000bf05270 */
[----:B-1----:R-:W-:Y:S02]  /*4700*/  SEL R0, RZ, 0x1, P0 ;  /* 0x00000001ff007807 */ /* 0x002fe40000000000 */
[----:B------:R-:W-:Y:S01]  /*4710*/  SEL R10, R10, RZ, P0 ;  /* 0x000000ff0a0a7207 */ /* 0x000fe20000000000 */
[----:B------:R-:W-:Y:S01]  /*4720*/  USEL UR6, URZ, 0x1, UP0 ;  /* 0x00000001ff067887 */ /* 0x000fe20008000000 */
[----:B------:R-:W-:Y:S01]  /*4730*/  LOP3.LUT R9, R9, R0, RZ, 0x3c, !PT ;  /* 0x0000000009097212 */ /* 0x000fe200078e3cff */
[----:B------:R-:W-:Y:S01]  /*4740*/  USEL UR22, UR4, URZ, UP0 ;  /* 0x000000ff04167287 */ /* 0x000fe20008000000 */
[----:B------:R1:W-:Y:S03]  /*4750*/  UTCBAR [UR5], URZ ;  /* 0x000000ff050073e9 */ /* 0x0003e600080000ff */
[----:B------:R-:W-:Y:S01]  /*4760*/  LOP3.LUT R11, R11, UR6, RZ, 0x3c, !PT ;  /* 0x000000060b0b7c12 */ /* 0x000fe2000f8e3cff */
[----:B------:R-:W-:Y:S07]  /*4770*/  @P1 BRA `(.L_x_90) ;  /* 0xfffffff800b01947 */ /* 0x000fee000383ffff */
[----:B------:R-:W2:Y:S01]  /*4780*/  S2UR UR8, SR_CgaCtaId ;  /* 0x00000000000879c3 */ /* 0x000ea20000008800 */
[----:B------:R-:W-:Y:S01]  /*4790*/  ELECT P0, URZ, PT ;  /* 0x0000000000ff782f */ /* 0x000fe20003800000 */
[----:B------:R-:W-:Y:S01]  /*47a0*/  IMAD.MOV.U32 R0, RZ, RZ, 0x1 ;  /* 0x00000001ff007424 */ /* 0x000fe200078e00ff */
[----:B------:R-:W-:Y:S01]  /*47b0*/  UIADD3 UR17, UPT, UPT, UR17, 0x210, URZ ;  /* 0x0000021011117890 */ /* 0x000fe2000fffe0ff */
[----:B------:R-:W-:Y:S01]  /*47c0*/  SHF.L.U32 R2, R11, 0x1f, RZ ;  /* 0x0000001f0b027819 */ /* 0x000fe200000006ff */
[----:B------:R-:W-:-:S03]  /*47d0*/  UMOV UR4, 0x40 ;  /* 0x0000004000047882 */ /* 0x000fc60000000000 */
[----:B------:R-:W-:Y:S01]  /*47e0*/  UVIRTCOUNT.DEALLOC.SMPOOL 0x80 ;  /* 0x000000800000784c */ /* 0x000fe20000000000 */
[----:B--2---:R-:W-:Y:S02]  /*47f0*/  ULEA UR8, UR8, UR4, 0x18 ;  /* 0x0000000408087291 */ /* 0x004fe4000f8ec0ff */
[----:B------:R-:W-:-:S07]  /*4800*/  ULEA UR4, UR22, UR17, 0x3 ;  /* 0x0000001116047291 */ /* 0x000fce000f8e18ff */
[----:B------:R2:W-:Y:S02]  /*4810*/  @P0 STS.U8 [UR8+0x1c], R0 ;  /* 0x00001c00ff000988 */ /* 0x0005e40008000008 */
[----:B------:R-:W4:Y:S02]  /*4820*/  SYNCS.PHASECHK.TRANS64.TRYWAIT P0, [UR4], R2 ;  /* 0x00000002ff0075a7 */ /* 0x000f240008001104 */
[----:B--2-4-:R-:W-:Y:S05]  /*4830*/  @!P0 BRA `(.L_x_91) ;  /* 0x0000003c00288947 */ /* 0x014fea0003800000 */
.L_x_192:
[----:B------:R-:W-:-:S04]  /*4840*/  UIADD3 UR4, UPT, UPT, UR22, 0x1, URZ ;  /* 0x0000000116047890 */ /* 0x000fc8000fffe0ff */
[----:B------:R-:W-:-:S04]  /*4850*/  UISETP.NE.AND UP0, UPT, UR4, 0x4, UPT ;  /* 0x000000040400788c */ /* 0x000fc8000bf05270 */
[----:B------:R-:W-:Y:S02]  /*4860*/  USEL UR6, URZ, 0x1, UP0 ;  /* 0x00000001ff067887 */ /* 0x000fe40008000000 */
[----:B------:R-:W-:-:S04]  /*4870*/  USEL UR4, UR4, URZ, UP0 ;  /* 0x000000ff04047287 */ /* 0x000fc80008000000 */
[----:B-1----:R-:W-:Y:S01]  /*4880*/  ULEA UR5, UR4, UR17, 0x3 ;  /* 0x0000001104057291 */ /* 0x002fe2000f8e18ff */
[----:B--2---:R-:W-:-:S04]  /*4890*/  LOP3.LUT R2, R11, UR6, RZ, 0x3c, !PT ;  /* 0x000000060b027c12 */ /* 0x004fc8000f8e3cff */
[----:B------:R-:W-:-:S04]  /*48a0*/  SHF.L.U32 R3, R2, 0x1f, RZ ;  /* 0x0000001f02037819 */ /* 0x000fc800000006ff */
[----:B------:R-:W1:Y:S02]  /*48b0*/  SYNCS.PHASECHK.TRANS64.TRYWAIT P0, [UR5], R3 ;  /* 0x00000003ff0075a7 */ /* 0x000e640008001105 */
[----:B-1----:R-:W-:Y:S05]  /*48c0*/  @!P0 BRA `(.L_x_92) ;  /* 0x0000003c001c8947 */ /* 0x002fea0003800000 */
.L_x_194:
        /* <DEDUP_REMOVED lines=9> */
.L_x_196:
[----:B------:R-:W-:-:S04]  /*4960*/  UIADD3 UR4, UPT, UPT, UR4, 0x1, URZ ;  /* 0x0000000104047890 */ /* 0x000fc8000fffe0ff */
[----:B------:R-:W-:-:S04]  /*4970*/  UISETP.NE.AND UP0, UPT, UR4, 0x4, UPT ;  /* 0x000000040400788c */ /* 0x000fc8000bf05270 */
[----:B------:R-:W-:Y:S02]  /*4980*/  USEL UR5, URZ, 0x1, UP0 ;  /* 0x00000001ff057887 */ /* 0x000fe40008000000 */
[----:B------:R-:W-:-:S04]  /*4990*/  USEL UR4, UR4, URZ, UP0 ;  /* 0x000000ff04047287 */ /* 0x000fc80008000000 */
[----:B------:R-:W-:Y:S01]  /*49a0*/  ULEA UR4, UR4, UR17, 0x3 ;  /* 0x0000001104047291 */ /* 0x000fe2000f8e18ff */
[----:B------:R-:W-:-:S04]  /*49b0*/  LOP3.LUT R2, R2, UR5, RZ, 0x3c, !PT ;  /* 0x0000000502027c12 */ /* 0x000fc8000f8e3cff */
[----:B------:R-:W-:-:S04]  /*49c0*/  SHF.L.U32 R2, R2, 0x1f, RZ ;  /* 0x0000001f02027819 */ /* 0x000fc800000006ff */
[----:B------:R-:W2:Y:S02]  /*49d0*/  SYNCS.PHASECHK.TRANS64.TRYWAIT P0, [UR4], R2 ;  /* 0x00000002ff0075a7 */ /* 0x000ea40008001104 */
[----:B--2---:R-:W-:Y:S05]  /*49e0*/  @!P0 BRA `(.L_x_94) ;  /* 0x0000003c00048947 */ /* 0x004fea0003800000 */
.L_x_198:
[----:B------:R-:W-:Y:S01]  /*49f0*/  NOP ;  /* 0x0000000000007918 */ /* 0x000fe20000000000 */
[----:B-1----:R-:W1:Y:S01]  /*4a00*/  LDS R0, [UR8+0x14] ;  /* 0x00001408ff007984 */ /* 0x002e620008000800 */
[----:B------:R-:W-:Y:S01]  /*4a10*/  ULOP3.LUT UR4, UR30, 0xffff, URZ, 0xc0, !UPT ;  /* 0x0000ffff1e047892 */ /* 0x000fe2000f8ec0ff */
[----:B------:R-:W-:Y:S01]  /*4a20*/  UMOV UR5, 0xffff ;  /* 0x0000ffff00057882 */ /* 0x000fe20000000000 */
[----:B------:R-:W-:Y:S02]  /*4a30*/  UMOV UR6, 0x1 ;  /* 0x0000000100067882 */ /* 0x000fe40000000000 */
[----:B------:R-:W-:-:S04]  /*4a40*/  USHF.R.U32.HI UR4, URZ, 0x5, UR4 ;  /* 0x00000005ff047899 */ /* 0x000fc80008011604 */
[----:B------:R-:W-:Y:S02]  /*4a50*/  USHF.L.U32 UR5, UR5, UR4, URZ ;  /* 0x0000000405057299 */ /* 0x000fe400080006ff */
[----:B------:R-:W-:-:S04]  /*4a60*/  USHF.L.U32 UR4, UR6, UR4, URZ ;  /* 0x0000000406047299 */ /* 0x000fc800080006ff */
[----:B-1----:R-:W-:-:S04]  /*4a70*/  LOP3.LUT R0, R0, UR5, RZ, 0xc0, !PT ;  /* 0x0000000500007c12 */ /* 0x002fc8000f8ec0ff */
[----:B------:R-:W-:-:S13]  /*4a80*/  ISETP.NE.AND P0, PT, R0, UR5, PT ;  /* 0x0000000500007c0c */ /* 0x000fda000bf05270 */
[----:B------:R-:W-:Y:S05]  /*4a90*/  @P0 BRA `(.L_x_95) ;  /* 0x0000000000580947 */ /* 0x000fea0003800000 */
[----:B------:R-:W1:Y:S02]  /*4aa0*/  LDS R0, [UR8+0x18] ;  /* 0x00001808ff007984 */ /* 0x000e640008000800 */
[----:B-1----:R-:W-:-:S04]  /*4ab0*/  LOP3.LUT R0, R0, UR4, RZ, 0xc0, !PT ;  /* 0x0000000400007c12 */ /* 0x002fc8000f8ec0ff */
[----:B------:R-:W-:-:S13]  /*4ac0*/  ISETP.NE.AND P0, PT, R0, UR4, PT ;  /* 0x0000000400007c0c */ /* 0x000fda000bf05270 */
[----:B------:R-:W-:Y:S05]  /*4ad0*/  @P0 BRA `(.L_x_96) ;  /* 0x00000000003c0947 */ /* 0x000fea0003800000 */
[----:B------:R-:W1:Y:S01]  /*4ae0*/  S2R R2, SR_LANEID ;  /* 0x0000000000027919 */ /* 0x000e620000000000 */
[----:B------:R-:W-:-:S06]  /*4af0*/  ULOP3.LUT UR5, URZ, UR5, URZ, 0x33, !UPT ;  /* 0x00000005ff057292 */ /* 0x000fcc000f8e33ff */
[----:B------:R-:W-:-:S04]  /*4b00*/  IMAD.U32 R0, RZ, RZ, UR5 ;  /* 0x00000005ff007e24 */ /* 0x000fc8000f8e00ff */
[----:B------:R2:W4:Y:S02]  /*4b10*/  REDUX UR7, R0 ;  /* 0x00000000000773c4 */ /* 0x0005240000000000 */
[----:B------:R1:W-:Y:S01]  /*4b20*/  UTCATOMSWS.AND URZ, UR5 ;  /* 0x0000000500ff79e3 */ /* 0x0003e20008000000 */
[----:B--2---:R-:W-:Y:S01]  /*4b30*/  LOP3.LUT R0, RZ, UR4, RZ, 0x33, !PT ;  /* 0x00000004ff007c12 */ /* 0x004fe2000f8e33ff */
[----:B------:R-:W-:Y:S02]  /*4b40*/  VOTEU.ANY UR4, UPT, PT ;  /* 0x0000000000047886 */ /* 0x000fe400038e0100 */
[----:B------:R-:W-:Y:S02]  /*4b50*/  UFLO.U32 UR4, UR4 ;  /* 0x00000004000472bd */ /* 0x000fe400080e0000 */
[----:B------:R-:W2:Y:S04]  /*4b60*/  REDUX UR6, R0 ;  /* 0x00000000000673c4 */ /* 0x000ea80000000000 */
[----:B-1----:R-:W-:-:S02]  /*4b70*/  ISETP.EQ.U32.AND P0, PT, R2, UR4, PT ;  /* 0x0000000402007c0c */ /* 0x002fc4000bf02070 */
[----:B----4-:R-:W-:-:S11]  /*4b80*/  MOV R2, UR7 ;  /* 0x0000000700027c02 */ /* 0x010fd60008000f00 */
[----:B------:R1:W-:Y:S01]  /*4b90*/  @P0 ATOMS.AND RZ, [UR8+0x14], R2 ;  /* 0x00001402ffff098c */ /* 0x0003e2000a800008 */
[----:B--2---:R-:W-:-:S05]  /*4ba0*/  IMAD.U32 R0, RZ, RZ, UR6 ;  /* 0x00000006ff007e24 */ /* 0x004fca000f8e00ff */
[----:B------:R1:W-:Y:S01]  /*4bb0*/  @P0 ATOMS.AND RZ, [UR8+0x18], R0 ;  /* 0x00001800ffff098c */ /* 0x0003e2000a800008 */
[----:B------:R-:W-:Y:S05]  /*4bc0*/  BRA `(.L_x_97) ;  /* 0x0000000000147947 */ /* 0x000fea0003800000 */
.L_x_96:
[----:B------:R-:W-:Y:S02]  /*4bd0*/  MOV R2, 0x4bf0 ;  /* 0x00004bf000027802 */ /* 0x000fe40000000f00 */
[----:B---3-5:R-:W-:Y:S05]  /*4be0*/  CALL.REL.NOINC `($__internal_0_$__cuda_sm10x_tcgen05_guardrail_trap_col_being_dealloced_not_returned_by_alloc) ;  /* 0x0000003c00207944 */ /* 0x028fea0003c00000 */
[----:B------:R-:W-:Y:S05]  /*4bf0*/  BRA `(.L_x_97) ;  /* 0x0000000000087947 */ /* 0x000fea0003800000 */
.L_x_95:
[----:B------:R-:W-:Y:S02]  /*4c00*/  MOV R2, 0x4c20 ;  /* 0x00004c2000027802 */ /* 0x000fe40000000f00 */
[----:B---3-5:R-:W-:Y:S05]  /*4c10*/  CALL.REL.NOINC `($__internal_2_$__cuda_sm10x_tcgen05_guardrail_trap_unallocated_columns_being_dealloced) ;  /* 0x0000003c002c7944 */ /* 0x028fea0003c00000 */
.L_x_97:
[----:B------:R-:W-:Y:S01]  /*4c20*/  NOP ;  /* 0x0000000000007918 */ /* 0x000fe20000000000 */
[----:B------:R-:W-:Y:S05]  /*4c30*/  EXIT ;  /* 0x000000000000794d */ /* 0x000fea0003800000 */
.L_x_79:
[----:B------:R-:W-:-:S09]  /*4c40*/  UISETP.NE.OR UP0, UPT, UR18, 0x3, !UP3 ;  /* 0x000000031200788c */ /* 0x000fd2000df05670 */
[----:B------:R-:W-:Y:S05]  /*4c50*/  BRA.U UP0, `(.L_x_98) ;  /* 0x0000000d00347547 */ /* 0x000fea000b800000 */
[----:B------:R-:W2:Y:S01]  /*4c60*/  LDCU.64 UR4, c[0x0][0x888] ;  /* 0x00011100ff0477ac */ /* 0x000ea20008000a00 */
[----:B------:R-:W3:Y:S01]  /*4c70*/  LDC.64 R12, c[0x0][0x348] ;  /* 0x0000d200ff0c7b82 */ /* 0x000ee20000000a00 */
[----:B------:R-:W-:Y:S02]  /*4c80*/  HFMA2 R9, -RZ, RZ, 0, 0 ;  /* 0x00000000ff097431 */ /* 0x000fe400000001ff */
[----:B------:R-:W-:Y:S01]  /*4c90*/  IMAD.MOV.U32 R11, RZ, RZ, 0x1 ;  /* 0x00000001ff0b7424 */ /* 0x000fe200078e00ff */
[----:B------:R-:W4:Y:S01]  /*4ca0*/  LDCU UR33, c[0x0][0x370] ;  /* 0x00006e00ff2177ac */ /* 0x000f220008000800 */
[----:B------:R-:W-:Y:S01]  /*4cb0*/  IMAD.MOV.U32 R10, RZ, RZ, RZ ;  /* 0x000000ffff0a7224 */ /* 0x000fe200078e00ff */
[----:B------:R-:W-:Y:S01]  /*4cc0*/  MOV R8, 0x1000 ;  /* 0x0000100000087802 */ /* 0x000fe20000000f00 */
[----:B------:R-:W4:Y:S01]  /*4cd0*/  LDCU.128 UR28, c[0x0][0xb10] ;  /* 0x00016200ff1c77ac */ /* 0x000f220008000c00 */
[----:B------:R-:W1:Y:S01]  /*4ce0*/  LDCU UR32, c[0x0][0x374] ;  /* 0x00006e80ff2077ac */ /* 0x000e620008000800 */
[----:B------:R-:W1:Y:S01]  /*4cf0*/  LDCU.64 UR26, c[0x0][0x890] ;  /* 0x00011200ff1a77ac */ /* 0x000e620008000a00 */
[----:B--2---:R-:W-:Y:S01]  /*4d00*/  UISETP.NE.U32.AND UP0, UPT, UR4, URZ, UPT ;  /* 0x000000ff0400728c */ /* 0x004fe2000bf05070 */
[----:B------:R-:W2:Y:S01]  /*4d10*/  LDCU UR16, c[0x0][0xb0c] ;  /* 0x00016180ff1077ac */ /* 0x000ea20008000800 */
[----:B------:R-:W3:Y:S01]  /*4d20*/  LDCU UR38, c[0x0][0xb20] ;  /* 0x00016400ff2677ac */ /* 0x000ee20008000800 */
[----:B------:R-:W3:Y:S01]  /*4d30*/  LDCU UR4, c[0x0][0xb30] ;  /* 0x00016600ff0477ac */ /* 0x000ee20008000800 */
[----:B------:R-:W-:Y:S01]  /*4d40*/  UMOV UR17, 0x400 ;  /* 0x0000040000117882 */ /* 0x000fe20000000000 */
[----:B----4-:R-:W-:-:S02]  /*4d50*/  UIMAD.WIDE.U32 UR6, UR33, UR28, URZ ;  /* 0x0000001c210672a5 */ /* 0x010fc4000f8e00ff */
[----:B-1----:R-:W-:Y:S02]  /*4d60*/  UIMAD.WIDE.U32 UR8, UR32, UR31, URZ ;  /* 0x0000001f200872a5 */ /* 0x002fe4000f8e00ff */
[----:B------:R-:W-:Y:S02]  /*4d70*/  ULEA UR17, UR48, UR17, 0x18 ;  /* 0x0000001130117291 */ /* 0x000fe4000f8ec0ff */
[----:B------:R-:W-:Y:S02]  /*4d80*/  UISETP.NE.AND.EX UP5, UPT, UR5, URZ, UPT, UP0 ;  /* 0x000000ff0500728c */ /* 0x000fe4000bfa5300 */
[----:B------:R-:W-:Y:S02]  /*4d90*/  UISETP.NE.U32.AND UP6, UPT, UR26, URZ, UPT ;  /* 0x000000ff1a00728c */ /* 0x000fe4000bfc5070 */
[----:B------:R-:W-:Y:S02]  /*4da0*/  UIADD3 UR5, UPT, UPT, UR17, 0x1b0, URZ ;  /* 0x000001b011057890 */ /* 0x000fe4000fffe0ff */
[----:B------:R-:W-:Y:S01]  /*4db0*/  UISETP.NE.AND UP0, UPT, UR42, 0x1, UPT ;  /* 0x000000012a00788c */ /* 0x000fe2000bf05270 */
[----:B------:R-:W-:Y:S01]  /*4dc0*/  UMOV UR35, UR7 ;  /* 0x0000000700237c82 */ /* 0x000fe20008000000 */
[----:B------:R-:W-:Y:S01]  /*4dd0*/  UMOV UR34, UR9 ;  /* 0x0000000900227c82 */ /* 0x000fe20008000000 */
[----:B------:R-:W-:-:S02]  /*4de0*/  USEL UR37, URZ, 0x1, UP4 ;  /* 0x00000001ff257887 */ /* 0x000fc4000a000000 */
[----:B--2---:R-:W-:Y:S02]  /*4df0*/  UISETP.NE.AND UP0, UPT, UR16, 0x1, UPT ;  /* 0x000000011000788c */ /* 0x004fe4000bf05270 */
[----:B------:R-:W-:Y:S02]  /*4e00*/  UPLOP3.LUT UP4, UPT, UPT, UPT, UPT, 0x40, 0x4 ;  /* 0x000000000004789c */ /* 0x000fe40003f8e870 */
[----:B------:R-:W-:Y:S01]  /*4e10*/  UISETP.GE.AND UP2, UPT, UR42, 0x1, UPT ;  /* 0x000000012a00788c */ /* 0x000fe2000bf46270 */
[----:B------:R-:W1:Y:S01]  /*4e20*/  LDCU.64 UR14, c[0x0][0xb28] ;  /* 0x00016500ff0e77ac */ /* 0x000e620008000a00 */
[----:B------:R-:W-:Y:S02]  /*4e30*/  UISETP.NE.AND.EX UP6, UPT, UR27, URZ, UPT, UP6 ;  /* 0x000000ff1b00728c */ /* 0x000fe4000bfc5360 */
[----:B------:R-:W-:Y:S02]  /*4e40*/  UPRMT UR48, UR48, 0x654, UR5 ;  /* 0x0000065430307896 */ /* 0x000fe40008000005 */
[----:B------:R-:W-:-:S02]  /*4e50*/  USHF.R.U32.HI UR35, URZ, UR29, UR35 ;  /* 0x0000001dff237299 */ /* 0x000fc40008011623 */
[----:B---3--:R-:W-:Y:S02]  /*4e60*/  USHF.R.U32.HI UR34, URZ, UR38, UR34 ;  /* 0x00000026ff227299 */ /* 0x008fe40008011622 */
[----:B------:R-:W-:Y:S02]  /*4e70*/  UISETP.NE.AND UP0, UPT, UR30, 0x1, UPT ;  /* 0x000000011e00788c */ /* 0x000fe4000bf05270 */
[----:B------:R-:W-:-:S11]  /*4e80*/  UISETP.NE.AND UP3, UPT, UR4, 0x1, UPT ;  /* 0x000000010400788c */ /* 0x000fd6000bf65270 */
.L_x_106:
[C---:B------:R-:W-:Y:S02]  /*4e90*/  LEA R3, R10.reuse, UR17, 0x3 ;  /* 0x000000110a037c11 */ /* 0x040fe4000f8e18ff */
[----:B------:R-:W-:Y:S02]  /*4ea0*/  SHF.L.U32 R0, R9, 0x1f, RZ ;  /* 0x0000001f09007819 */ /* 0x000fe400000006ff */
[----:B------:R-:W-:Y:S02]  /*4eb0*/  LEA R4, R10, UR17, 0x4 ;  /* 0x000000110a047c11 */ /* 0x000fe4000f8e20ff */
[----:B--2---:R-:W2:Y:S02]  /*4ec0*/  SYNCS.PHASECHK.TRANS64.TRYWAIT P0, [R3+URZ+0x1d0], R0 ;  /* 0x0001d000030075a7 */ /* 0x004ea400080011ff */
[----:B--2---:R-:W-:Y:S05]  /*4ed0*/  @!P0 BRA `(.L_x_99) ;  /* 0x0000003400e08947 */ /* 0x004fea0003800000 */
.L_x_199:
[----:B------:R-:W3:Y:S01]  /*4ee0*/  LDS.128 R4, [R4+0x260] ;  /* 0x0002600004047984 */ /* 0x000ee20000000c00 */
[----:B------:R-:W-:Y:S01]  /*4ef0*/  UISETP.GE.AND UP0, UPT, UR42, 0x1, UPT ;  /* 0x000000012a00788c */ /* 0x000fe2000bf06270 */
[----:B------:R-:W-:Y:S01]  /*4f00*/  @!PT LDS RZ, [RZ] ;  /* 0x00000000fffff984 */ /* 0x000fe20000000800 */
[----:B------:R-:W-:Y:S01]  /*4f10*/  @!PT LDS RZ, [RZ] ;  /* 0x00000000fffff984 */ /* 0x000fe20000000800 */
[----:B------:R-:W-:Y:S01]  /*4f20*/  @!PT LDS RZ, [RZ] ;  /* 0x00000000fffff984 */ /* 0x000fe20000000800 */
[----:B------:R-:W-:Y:S01]  /*4f30*/  @!PT LDS RZ, [RZ] ;  /* 0x00000000fffff984 */ /* 0x000fe20000000800 */
[----:B------:R4:W-:Y:S06]  /*4f40*/  MEMBAR.ALL.CTA ;  /* 0x0000000000007992 */ /* 0x0009ec0000008000 */
[----:B----4-:R-:W4:Y:S01]  /*4f50*/  FENCE.VIEW.ASYNC.S ;  /* 0x00000000000073c6 */ /* 0x010f220000000000 */
[----:B---3--:R-:W-:Y:S11]  /*4f60*/  LOP3.LUT P0, RZ, R6, 0x1, RZ, 0xc0, !PT ;  /* 0x0000000106ff7812 */ /* 0x008ff6000780c0ff */
[----:B------:R-:W-:Y:S02]  /*4f70*/  @!UPT UIADD3 URZ, UPT, UPT, URZ, URZ, URZ ;  /* 0x000000fffffff290 */ /* 0x000fe4000fffe0ff */
[----:B----4-:R-:W-:Y:S01]  /*4f80*/  VOTEU.ANY UP2, P0 ;  /* 0x0000000000ff7886 */ /* 0x010fe20000040100 */
[----:B------:R-:W-:Y:S11]  /*4f90*/  PLOP3.LUT P0, PT, PT, PT, UP2, 0x80, 0x8 ;  /* 0x000000000008781c */ /* 0x000ff60003f0f028 */
[----:B------:R-:W-:Y:S02]  /*4fa0*/  @!UPT UIADD3 URZ, UPT, UPT, URZ, URZ, URZ ;  /* 0x000000fffffff290 */ /* 0x000fe4000fffe0ff */
[----:B--2---:R-:W-:Y:S02]  /*4fb0*/  @P0 SHF.R.U32.HI R0, RZ, 0x10, R5 ;  /* 0x00000010ff000819 */ /* 0x004fe40000011605 */
[----:B------:R-:W-:Y:S02]  /*4fc0*/  @P0 MOV R2, R4 ;  /* 0x0000000400020202 */ /* 0x000fe40000000f00 */
[----:B------:R-:W-:Y:S01]  /*4fd0*/  @P0 R2UR UR4, R0 ;  /* 0x00000000000402ca */ /* 0x000fe200000e0000 */
[----:B------:R-:W-:Y:S01]  /*4fe0*/  VIADD R0, R3, 0x1e0 ;  /* 0x000001e003007836 */ /* 0x000fe20000000000 */
[----:B------:R-:W-:Y:S02]  /*4ff0*/  @P0 LOP3.LUT R4, R5, 0xffff, RZ, 0xc0, !PT ;  /* 0x0000ffff05040812 */ /* 0x000fe400078ec0ff */
[----:B------:R-:W-:Y:S02]  /*5000*/  @P0 R2UR UR6, R2 ;  /* 0x00000000020602ca */ /* 0x000fe400000e0000 */
[----:B------:R-:W-:Y:S02]  /*5010*/  PRMT R0, RZ, 0x654, R0 ;  /* 0x00000654ff007816 */ /* 0x000fe40000000000 */
[----:B------:R-:W-:Y:S02]  /*5020*/  @P0 R2UR UR5, R4 ;  /* 0x00000000040502ca */ /* 0x000fe400000e0000 */
[----:B------:R2:W-:Y:S03]  /*5030*/  SYNCS.ARRIVE.TRANS64.RED.A1T0 RZ, [R0+URZ], RZ ;  /* 0x000000ff00ff79a7 */ /* 0x0005e600081004ff */
[----:B------:R-:W-:Y:S04]  /*5040*/  @UP2 UMOV UR25, UR4 ;  /* 0x0000000400192c82 */ /* 0x000fe80008000000 */
[----:B------:R-:W-:Y:S04]  /*5050*/  @UP2 UMOV UR13, UR6 ;  /* 0x00000006000d2c82 */ /* 0x000fe80008000000 */
[----:B------:R-:W-:Y:S01]  /*5060*/  @UP2 UMOV UR7, UR5 ;  /* 0x0000000500072c82 */ /* 0x000fe20008000000 */
[----:B------:R-:W-:Y:S05]  /*5070*/  BRA.U !UP0, `(.L_x_100) ;  /* 0x0000000108c07547 */ /* 0x000fea000b800000 */
[----:B------:R-:W-:Y:S02]  /*5080*/  UIMAD.WIDE.U32 UR10, UR7, UR31, URZ ;  /* 0x0000001f070a72a5 */ /* 0x000fe4000f8e00ff */
[----:B------:R-:W-:Y:S02]  /*5090*/  UP2UR UR12, UPR, URZ, 0x4 ;  /* 0x00000004ff0c7883 */ /* 0x000fe40008000000 */
[----:B------:R-:W-:Y:S02]  /*50a0*/  UISETP.NE.AND UP2, UPT, UR30, 0x1, UPT ;  /* 0x000000011e00788c */ /* 0x000fe4000bf45270 */
[----:B------:R-:W-:Y:S02]  /*50b0*/  UIMAD.WIDE.U32 UR18, UR13, UR28, URZ ;  /* 0x0000001c0d1272a5 */ /* 0x000fe4000f8e00ff */
[----:B------:R-:W-:Y:S02]  /*50c0*/  USEL UR4, UR32, UR34, !UP2 ;  /* 0x0000002220047287 */ /* 0x000fe4000d000000 */
[----:B------:R-:W-:Y:S02]  /*50d0*/  UISETP.NE.AND UP0, UPT, UR16, 0x1, UPT ;  /* 0x000000011000788c */ /* 0x000fe4000bf05270 */
[----:B------:R-:W-:Y:S02]  /*50e0*/  UP2UR UR24, UPR, URZ, 0x2 ;  /* 0x00000002ff187883 */ /* 0x000fe40008000000 */
[----:B------:R-:W-:Y:S02]  /*50f0*/  UISETP.NE.AND UP1, UPT, UR42, 0x1, UPT ;  /* 0x000000012a00788c */ /* 0x000fe4000bf25270 */
[----:B-1----:R-:W-:Y:S02]  /*5100*/  UIMAD.WIDE.U32 UR20, UR4, UR14, URZ ;  /* 0x0000000e041472a5 */ /* 0x002fe4000f8e00ff */
[----:B------:R-:W-:Y:S01]  /*5110*/  USEL UR8, UR33, UR35, !UP0 ;  /* 0x0000002321087287 */ /* 0x000fe2000c000000 */
[----:B------:R-:W-:Y:S02]  /*5120*/  UMOV UR5, UR11 ;  /* 0x0000000b00057c82 */ /* 0x000fe40008000000 */
[----:B------:R-:W-:Y:S02]  /*5130*/  USHF.R.U32.HI UR6, URZ, UR38, UR5 ;  /* 0x00000026ff067299 */ /* 0x000fe40008011605 */
[----:B------:R-:W-:Y:S02]  /*5140*/  UIMAD.WIDE.U32 UR22, UR8, UR14, URZ ;  /* 0x0000000e081672a5 */ /* 0x000fe4000f8e00ff */
[----:B------:R-:W-:Y:S02]  /*5150*/  USEL UR6, UR7, UR6, !UP2 ;  /* 0x0000000607067287 */ /* 0x000fe4000d000000 */
[----:B------:R-:W-:Y:S02]  /*5160*/  UISETP.NE.AND UP2, UPT, UR12, URZ, UPT ;  /* 0x000000ff0c00728c */ /* 0x000fe4000bf45270 */
[----:B------:R-:W-:Y:S01]  /*5170*/  UIMAD.WIDE.U32 UR10, UR6, UR14, URZ ;  /* 0x0000000e060a72a5 */ /* 0x000fe2000f8e00ff */
[----:B------:R-:W-:Y:S02]  /*5180*/  UMOV UR5, UR19 ;  /* 0x0000001300057c82 */ /* 0x000fe40008000000 */
[----:B------:R-:W-:Y:S03]  /*5190*/  USHF.R.U32.HI UR9, URZ, UR29, UR5 ;  /* 0x0000001dff097299 */ /* 0x000fe60008011605 */
[----:B------:R-:W-:Y:S02]  /*51a0*/  UMOV UR5, UR21 ;  /* 0x0000001500057c82 */ /* 0x000fe40008000000 */
[----:B------:R-:W-:Y:S03]  /*51b0*/  @UP1 USHF.R.U32.HI UR4, URZ, UR15, UR5 ;  /* 0x0000000fff041299 */ /* 0x000fe60008011605 */
[----:B------:R-:W-:Y:S01]  /*51c0*/  UMOV UR5, UR23 ;  /* 0x0000001700057c82 */ /* 0x000fe20008000000 */
[----:B------:R-:W-:Y:S02]  /*51d0*/  UIMAD UR4, UR42, UR4, URZ ;  /* 0x000000042a0472a4 */ /* 0x000fe4000f8e02ff */
[----:B------:R-:W-:Y:S02]  /*51e0*/  @UP1 USHF.R.U32.HI UR8, URZ, UR15, UR5 ;  /* 0x0000000fff081299 */ /* 0x000fe40008011605 */
[----:B------:R-:W-:Y:S02]  /*51f0*/  USEL UR5, UR13, UR9, !UP0 ;  /* 0x000000090d057287 */ /* 0x000fe4000c000000 */
[----:B------:R-:W-:Y:S02]  /*5200*/  UIMAD UR9, UR42, UR8, URZ ;  /* 0x000000082a0972a4 */ /* 0x000fe4000f8e02ff */
[----:B------:R-:W-:Y:S03]  /*5210*/  UISETP.GE.AND UP0, UPT, UR6, UR4, UPT ;  /* 0x000000040600728c */ /* 0x000fe6000bf06270 */
[----:B------:R-:W-:Y:S01]  /*5220*/  UMOV UR4, UR11 ;  /* 0x0000000b00047c82 */ /* 0x000fe20008000000 */
[----:B------:R-:W-:Y:S02]  /*5230*/  UISETP.GE.OR UP0, UPT, UR5, UR9, UP0 ;  /* 0x000000090500728c */ /* 0x000fe40008706670 */
[----:B------:R-:W-:Y:S02]  /*5240*/  USHF.R.U32.HI UR4, URZ, UR15, UR4 ;  /* 0x0000000fff047299 */ /* 0x000fe40008011604 */
[----:B------:R-:W-:Y:S02]  /*5250*/  UIMAD.WIDE.U32 UR10, UR5, UR14, URZ ;  /* 0x0000000e050a72a5 */ /* 0x000fe4000f8e00ff */
[----:B------:R-:W-:Y:S04]  /*5260*/  USEL UR12, UR6, UR4, !UP1 ;  /* 0x00000004060c7287 */ /* 0x000fe8000c800000 */
[----:B------:R-:W-:Y:S01]  /*5270*/  UIADD3 UR9, UPT, UPT, -UR12, URZ, URZ ;  /* 0x000000ff0c097290 */ /* 0x000fe2000fffe1ff */
[----:B------:R-:W-:Y:S02]  /*5280*/  @!UP0 UMOV UR4, UR11 ;  /* 0x0000000b00048c82 */ /* 0x000fe40008000000 */
[----:B------:R-:W-:Y:S02]  /*5290*/  @!UP0 USHF.R.U32.HI UR4, URZ, UR15, UR4 ;  /* 0x0000000fff048299 */ /* 0x000fe40008011604 */
[----:B------:R-:W-:Y:S02]  /*52a0*/  UIMAD UR9, UR42, UR9, UR6 ;  /* 0x000000092a0972a4 */ /* 0x000fe4000f8e0206 */
[----:B------:R-:W-:Y:S02]  /*52b0*/  @!UP0 USEL UR4, UR5, UR4, !UP1 ;  /* 0x0000000405048287 */ /* 0x000fe4000c800000 */
[----:B------:R-:W-:Y:S02]  /*52c0*/  UISETP.NE.AND UP1, UPT, UR24, URZ, UPT ;  /* 0x000000ff1800728c */ /* 0x000fe4000bf25270 */
[----:B------:R-:W-:Y:S02]  /*52d0*/  @!UP0 UIMAD UR9, UR8, UR9, UR4 ;  /* 0x00000009080982a4 */ /* 0x000fe4000f8e0204 */
[----:B------:R-:W-:Y:S02]  /*52e0*/  @!UP0 UIADD3 UR10, UPT, UPT, UR12, -UR4, URZ ;  /* 0x800000040c0a8290 */ /* 0x000fe4000fffe0ff */
[----:B------:R-:W-:Y:S02]  /*52f0*/  UIADD3 UR4, UPT, UPT, -UR5, URZ, URZ ;  /* 0x000000ff05047290 */ /* 0x000fe4000fffe1ff */
[----:B------:R-:W-:Y:S02]  /*5300*/  UIADD3 UR8, UPT, UPT, -UR6, URZ, URZ ;  /* 0x000000ff06087290 */ /* 0x000fe4000fffe1ff */
[----:B------:R-:W-:Y:S02]  /*5310*/  @!UP0 UIMAD UR6, UR10, UR42, UR5 ;  /* 0x0000002a0a0682a4 */ /* 0x000fe4000f8e0205 */
[----:B------:R-:W-:Y:S02]  /*5320*/  UIMAD UR13, UR16, UR4, UR13 ;  /* 0x00000004100d72a4 */ /* 0x000fe4000f8e020d */
[----:B------:R-:W-:Y:S01]  /*5330*/  UIMAD UR7, UR30, UR8, UR7 ;  /* 0x000000081e0772a4 */ /* 0x000fe2000f8e0207 */
[----:B------:R-:W-:Y:S02]  /*5340*/  @!UP0 UMOV UR5, UR9 ;  /* 0x0000000900058c82 */ /* 0x000fe40008000000 */
[----:B------:R-:W-:Y:S02]  /*5350*/  UIMAD UR13, UR5, UR16, UR13 ;  /* 0x00000010050d72a4 */ /* 0x000fe4000f8e020d */
[----:B------:R-:W-:Y:S11]  /*5360*/  UIMAD UR7, UR6, UR30, UR7 ;  /* 0x0000001e060772a4 */ /* 0x000ff6000f8e0207 */
[----:B------:R-:W-:Y:S01]  /*5370*/  @!UPT UIADD3 URZ, UPT, UPT, URZ, URZ, URZ ;  /* 0x000000fffffff290 */ /* 0x000fe2000fffe0ff */
.L_x_100:
[----:B------:R-:W3:Y:S01]  /*5380*/  @!UP3 LDCU.128 UR20, c[0x0][0xb10] ;  /* 0x00016200ff14b7ac */ /* 0x000ee20008000c00 */
[----:B------:R-:W-:Y:S02]  /*5390*/  ISETP.NE.U32.AND P0, PT, RZ, UR26, PT ;  /* 0x0000001aff007c0c */ /* 0x000fe4000bf05070 */
[----:B------:R-:W-:Y:S02]  /*53a0*/  SHF.L.U32 R2, R11, 0x1f, RZ ;  /* 0x0000001f0b027819 */ /* 0x000fe400000006ff */
[----:B------:R-:W-:Y:S01]  /*53b0*/  ISETP.NE.AND.EX P0, PT, RZ, UR27, PT, P0 ;  /* 0x0000001bff007c0c */ /* 0x000fe2000bf05300 */
[----:B------:R-:W4:Y:S01]  /*53c0*/  @!UP3 LDCU UR5, c[0x0][0xb0c] ;  /* 0x00016180ff05b7ac */ /* 0x000f220008000800 */
[----:B---3--:R-:W-:Y:S07]  /*53d0*/  UIMAD.WIDE.U32 UR8, UR13, UR20, URZ ;  /* 0x000000140d0872a5 */ /* 0x008fee000f8e00ff */
[----:B------:R-:W-:Y:S01]  /*53e0*/  @!UP3 UMOV UR4, UR9 ;  /* 0x000000090004bc82 */ /* 0x000fe20008000000 */
[----:B----4-:R-:W-:Y:S02]  /*53f0*/  @!UP3 UISETP.NE.AND UP0, UPT, UR5, 0x1, UPT ;  /* 0x000000010500b88c */ /* 0x010fe4000bf05270 */
[----:B------:R-:W-:Y:S02]  /*5400*/  @!UP3 USHF.R.U32.HI UR4, URZ, UR21, UR4 ;  /* 0x00000015ff04b299 */ /* 0x000fe40008011604 */
[----:B------:R-:W-:Y:S02]  /*5410*/  UIMAD.WIDE.U32 UR8, UR7, UR23, URZ ;  /* 0x00000017070872a5 */ /* 0x000fe4000f8e00ff */
[----:B------:R-:W-:Y:S02]  /*5420*/  @!UP3 USEL UR10, UR13, UR4, !UP0 ;  /* 0x000000040d0ab287 */ /* 0x000fe4000c000000 */
[----:B------:R-:W-:Y:S03]  /*5430*/  @!UP3 UISETP.NE.AND UP0, UPT, UR22, 0x1, UPT ;  /* 0x000000011600b88c */ /* 0x000fe6000bf05270 */
[----:B------:R-:W-:Y:S02]  /*5440*/  @!UP3 UMOV UR6, UR9 ;  /* 0x000000090006bc82 */ /* 0x000fe40008000000 */
[----:B------:R-:W3:Y:S02]  /*5450*/  @!UP3 LDCU UR4, c[0x0][0xb20] ;  /* 0x00016400ff04b7ac */ /* 0x000ee40008000800 */
[----:B---3--:R-:W-:Y:S04]  /*5460*/  @!UP3 USHF.R.U32.HI UR6, URZ, UR4, UR6 ;  /* 0x00000004ff06b299 */ /* 0x008fe80008011606 */
[----:B------:R-:W-:Y:S04]  /*5470*/  @!UP3 USEL UR6, UR7, UR6, !UP0 ;  /* 0x000000060706b287 */ /* 0x000fe8000c000000 */
[----:B------:R-:W-:Y:S02]  /*5480*/  @!UP3 UIADD3 UR4, UPT, UPT, -UR10, UR6, URZ ;  /* 0x000000060a04b290 */ /* 0x000fe4000fffe1ff */
[----:B------:R-:W-:Y:S02]  /*5490*/  @!UP3 UIADD3 UR6, UPT, UPT, UR10, -UR6, URZ ;  /* 0x800000060a06b290 */ /* 0x000fe4000fffe0ff */
[----:B------:R-:W-:Y:S02]  /*54a0*/  @!UP3 UIMAD UR13, UR4, UR5, UR13 ;  /* 0x00000005040db2a4 */ /* 0x000fe4000f8e020d */
[----:B------:R-:W-:Y:S01]  /*54b0*/  @!UP3 UIMAD UR7, UR6, UR22, UR7 ;  /* 0x000000160607b2a4 */ /* 0x000fe2000f8e0207 */
[----:B------:R-:W-:Y:S11]  /*54c0*/  BRA.U UP4, `(.L_x_101) ;  /* 0x0000000104107547 */ /* 0x000ff6000b800000 */
[----:B------:R-:W-:Y:S04]  /*54d0*/  MOV R3, UR37 ;  /* 0x0000002500037c02 */ /* 0x000fe80008000f00 */
[----:B------:R-:W-:Y:S04]  /*54e0*/  SHF.L.U32 R3, R3, 0x1f, RZ ;  /* 0x0000001f03037819 */ /* 0x000fe800000006ff */
[----:B------:R-:W3:Y:S02]  /*54f0*/  SYNCS.PHASECHK.TRANS64.TRYWAIT P1, [UR17+0x1c8], R3 ;  /* 0x0001c803ff0075a7 */ /* 0x000ee40008021111 */
[----:B---3--:R-:W-:Y:S05]  /*5500*/  @!P1 BRA `(.L_x_102) ;  /* 0x0000003000689947 */ /* 0x008fea0003800000 */
.L_x_101:
[----:B------:R-:W-:Y:S05]  /*5510*/  BRA.U !UP6, `(.L_x_103) ;  /* 0x000000010e387547 */ /* 0x000fea000b800000 */
[----:B------:R-:W-:Y:S01]  /*5520*/  UPLOP3.LUT UP1, UPT, UPT, UPT, UP5, 0x80, 0x8 ;  /* 0x000000000008789c */ /* 0x000fe20003f2f050 */
[----:B--2---:R-:W-:Y:S01]  /*5530*/  HFMA2 R0, -RZ, RZ, 0, 5.9604644775390625e-08 ;  /* 0x00000001ff007431 */ /* 0x004fe200000001ff */
[----:B------:R-:W2:Y:S01]  /*5540*/  LDCU.64 UR8, c[0x0][0x358] ;  /* 0x00006b00ff0877ac */ /* 0x000ea20008000a00 */
[----:B------:R-:W-:Y:S03]  /*5550*/  IMAD.MOV.U32 R79, RZ, RZ, 0x1 ;  /* 0x00000001ff4f7424 */ /* 0x000fe600078e00ff */
[----:B------:R-:W-:Y:S05]  /*5560*/  PLOP3.LUT P1, PT, PT, PT, UP1, 0x80, 0x8 ;  /* 0x000000000008781c */ /* 0x000fea0003f2f018 */
[----:B------:R-:W3:Y:S01]  /*5570*/  @UP1 LDCU.64 UR4, c[0x0][0x888] ;  /* 0x00011100ff0417ac */ /* 0x000ee20008000a00 */
[----:B------:R-:W-:Y:S07]  /*5580*/  @UP1 UIMAD UR6, UR36, UR26, URZ ;  /* 0x0000001a240612a4 */ /* 0x000fee000f8e02ff */
[----:B------:R-:W-:Y:S01]  /*5590*/  @!P1 PRMT R79, R0, 0x7610, R79 ;  /* 0x00007610004f9816 */ /* 0x000fe2000000004f */
[----:B---3--:R-:W-:Y:S06]  /*55a0*/  @UP1 UIMAD.WIDE UR4, UR6, 0x4, UR4 ;  /* 0x00000004060418a5 */ /* 0x008fec000f8e0204 */
[----:B------:R-:W-:Y:S01]  /*55b0*/  IMAD.U32 R4, RZ, RZ, UR4 ;  /* 0x00000004ff047e24 */ /* 0x000fe2000f8e00ff */
[----:B------:R-:W-:Y:S04]  /*55c0*/  MOV R5, UR5 ;  /* 0x0000000500057c02 */ /* 0x000fe80008000f00 */
[----:B------:R-:W3:Y:S01]  /*55d0*/  @!UP1 LDCU UR4, c[0x0][0x880] ;  /* 0x00011000ff0497ac */ /* 0x000ee20008000800 */
[----:B--2--5:R4:W5:Y:S02]  /*55e0*/  @P1 LDG.E R39, desc[UR8][R4.64] ;  /* 0x0000000804271981 */ /* 0x024964000c1e1900 */
[----:B---34-:R-:W-:Y:S07]  /*55f0*/  @!P1 IMAD.U32 R39, RZ, RZ, UR4 ;  /* 0x00000004ff279e24 */ /* 0x018fee000f8e00ff */
.L_x_103:
[----:B-----5:R-:W-:Y:S01]  /*5600*/  @!P0 FSETP.EQ.AND P2, PT, R39, RZ, PT ;  /* 0x000000ff2700820b */ /* 0x020fe20003f42000 */
[----:B------:R-:W-:Y:S01]  /*5610*/  @!UPT UIADD3 URZ, UPT, UPT, URZ, URZ, URZ ;  /* 0x000000fffffff290 */ /* 0x000fe2000fffe0ff */
[----:B------:R-:W-:Y:S11]  /*5620*/  @!P0 BRA `(.L_x_104) ;  /* 0x0000000000148947 */ /* 0x000ff60003800000 */
[----:B------:R-:W-:Y:S02]  /*5630*/  LOP3.LUT P0, RZ, R79, 0xff, RZ, 0xc0, !PT ;  /* 0x000000ff4fff7812 */ /* 0x000fe4000780c0ff */
[----:B------:R-:W-:Y:S04]  /*5640*/  PLOP3.LUT P2, PT, PT, PT, UP1, 0x80, 0x8 ;  /* 0x000000000008781c */ /* 0x000fe80003f4f018 */
[----:B------:R-:W-:Y:S07]  /*5650*/  PLOP3.LUT P2, PT, P2, PT, PT, 0x8, 0x80 ;  /* 0x000000000080781c */ /* 0x000fee000174e170 */
[----:B------:R-:W-:Y:S11]  /*5660*/  @P0 FSETP.EQ.AND P2, PT, R39, RZ, PT ;  /* 0x000000ff2700020b */ /* 0x000ff60003f42000 */
[----:B------:R-:W-:Y:S02]  /*5670*/  @!UPT UIADD3 URZ, UPT, UPT, URZ, URZ, URZ ;  /* 0x000000fffffff290 */ /* 0x000fe4000fffe0ff */
.L_x_104:
[----:B------:R-:W3:Y:S01]  /*5680*/  SYNCS.PHASECHK.TRANS64.TRYWAIT P0, [UR17+0x1b8], R2 ;  /* 0x0001b802ff0075a7 */ /* 0x000ee20008001111 */
[----:B------:R-:W-:Y:S02]  /*5690*/  ELECT P1, URZ, PT ;  /* 0x0000000000ff782f */ /* 0x000fe40003820000 */
[----:B------:R-:W-:Y:S01]  /*56a0*/  IADD3 R10, PT, PT, R10, 0x1, RZ ;  /* 0x000000010a0a7810 */ /* 0x000fe20007ffe0ff */
[----:B---3--:R-:W-:Y:S10]  /*56b0*/  @!P0 BRA `(.L_x_105) ;  /* 0x0000003000148947 */ /* 0x008ff40003800000 */
.L_x_202:
[----:B------:R-:W-:Y:S01]  /*56c0*/  PLOP3.LUT P1, PT, P2, P1, PT, 0xf2, 0x2f ;  /* 0x00000000002f781c */ /* 0x000fe20001723e72 */
[----:B------:R-:W-:Y:S01]  /*56d0*/  UMOV UR18, 0x0 ;  /* 0x0000000000127882 */ /* 0x000fe20000000000 */
[----:B------:R-:W-:Y:S01]  /*56e0*/  UMOV UR19, 0x10000000 ;  /* 0x1000000000137882 */ /* 0x000fe20000000000 */
[----:B------:R-:W-:Y:S01]  /*56f0*/  UMOV UR12, UR36 ;  /* 0x00000024000c7c82 */ /* 0x000fe20008000000 */
[----:B------:R-:W-:Y:S01]  /*5700*/  LOP3.LUT R11, R11, 0x1, RZ, 0x3c, !PT ;  /* 0x000000010b0b7812 */ /* 0x000fe200078e3cff */
[----:B------:R-:W-:Y:S01]  /*5710*/  UMOV UR36, UR25 ;  /* 0x0000001900247c82 */ /* 0x000fe20008000000 */
[----:B------:R-:W-:Y:S07]  /*5720*/  UPLOP3.LUT UP4, UPT, UPT, UPT, UPT, 0x80, 0x8 ;  /* 0x000000000008789c */ /* 0x000fee0003f8f070 */
[----:B--2---:R-:W-:Y:S01]  /*5730*/  @!P1 IADD3 R2, P0, PT, R12, 0x580, RZ ;  /* 0x000005800c029810 */ /* 0x004fe20007f1e0ff */
[----:B------:R-:W-:Y:S03]  /*5740*/  VOTEU.ALL UP0, P1 ;  /* 0x0000000000ff7886 */ /* 0x000fe60000800000 */
[----:B------:R-:W-:Y:S01]  /*5750*/  @!P1 R2UR UR5, R2 ;  /* 0x00000000020592ca */ /* 0x000fe200000e0000 */
[----:B------:R-:W-:Y:S01]  /*5760*/  @!P1 IMAD.X R0, RZ, RZ, R13, P0 ;  /* 0x000000ffff009224 */ /* 0x000fe200000e060d */
[----:B------:R-:W-:Y:S01]  /*5770*/  @!UP0 USHF.L.U32 UR10, UR45, 0x6, URZ ;  /* 0x000000062d0a8899 */ /* 0x000fe200080006ff */
[----:B------:R-:W-:Y:S01]  /*5780*/  ISETP.NE.AND P0, PT, R10, 0x2, PT ;  /* 0x000000020a00780c */ /* 0x000fe20003f05270 */
[----:B------:R-:W-:Y:S02]  /*5790*/  @!UP0 USHF.L.U32 UR11, UR46, 0x6, URZ ;  /* 0x000000062e0b8899 */ /* 0x000fe400080006ff */
[----:B------:R-:W-:Y:S01]  /*57a0*/  @!P1 R2UR UR4, R0 ;  /* 0x00000000000492ca */ /* 0x000fe200000e0000 */
[----:B------:R-:W-:Y:S01]  /*57b0*/  @!UP0 UIADD3 UR8, UPT, UPT, UR17, 0x400, URZ ;  /* 0x0000040011088890 */ /* 0x000fe2000fffe0ff */
[----:B------:R-:W-:Y:S01]  /*57c0*/  SEL R0, RZ, 0x1, P0 ;  /* 0x00000001ff007807 */ /* 0x000fe20000000000 */
[----:B------:R-:W-:Y:S01]  /*57d0*/  @!UP0 UIADD3 UR9, UPT, UPT, UR17, 0x1b0, URZ ;  /* 0x000001b011098890 */ /* 0x000fe2000fffe0ff */
[----:B------:R-:W-:Y:S01]  /*57e0*/  SEL R10, R10, RZ, P0 ;  /* 0x000000ff0a0a7207 */ /* 0x000fe20000000000 */
[----:B------:R-:W-:Y:S01]  /*57f0*/  VOTEU.ALL UP0, P1 ;  /* 0x0000000000ff7886 */ /* 0x000fe20000800000 */
[----:B------:R-:W-:Y:S01]  /*5800*/  LOP3.LUT R9, R9, R0, RZ, 0x3c, !PT ;  /* 0x0000000009097212 */ /* 0x000fe200078e3cff */
[----:B------:R-:W-:Y:S01]  /*5810*/  IMAD.U32 R2, RZ, RZ, UR5 ;  /* 0x00000005ff027e24 */ /* 0x000fe2000f8e00ff */
[----:B------:R-:W-:Y:S02]  /*5820*/  UIADD3 UR45, UPT, UPT, UR7, UR57, URZ ;  /* 0x00000039072d7290 */ /* 0x000fe4000fffe0ff */
[----:B------:R-:W-:Y:S03]  /*5830*/  UIADD3 UR46, UPT, UPT, UR13, UR60, URZ ;  /* 0x0000003c0d2e7290 */ /* 0x000fe6000fffe0ff */
[----:B------:R-:W-:Y:S01]  /*5840*/  IMAD.U32 R3, RZ, RZ, UR4 ;  /* 0x00000004ff037e24 */ /* 0x000fe2000f8e00ff */
[----:B------:R-:W-:Y:S04]  /*5850*/  @!P1 R2UR UR4, R2 ;  /* 0x00000000020492ca */ /* 0x000fe800000e0000 */
[----:B------:R-:W-:Y:S11]  /*5860*/  @!P1 R2UR UR5, R3 ;  /* 0x00000000030592ca */ /* 0x000ff600000e0000 */
[----:B------:R-:W-:Y:S02]  /*5870*/  @!UPT UIADD3 URZ, UPT, UPT, URZ, URZ, URZ ;  /* 0x000000fffffff290 */ /* 0x000fe4000fffe0ff */
[----:B------:R2:W-:Y:S01]  /*5880*/  @!UP0 UTMALDG.3D [UR8], [UR4], desc[UR18] ;  /* 0x00001208040085b4 */ /* 0x0005e20008011000 */
[----:B------:R2:W-:Y:S01]  /*5890*/  @!P1 SYNCS.ARRIVE.TRANS64.RED.A0TR RZ, [UR17+0x1b0], R8 ;  /* 0x0001b008ffff99a7 */ /* 0x0005e20008300411 */
[----:B------:R-:W-:Y:S01]  /*58a0*/  SYNCS.ARRIVE.TRANS64.RED.A1T0 RZ, [UR48], RZ ;  /* 0x000000ffffff79a7 */ /* 0x000fe20008100430 */
[----:B------:R-:W-:Y:S05]  /*58b0*/  BRA.U UP2, `(.L_x_106) ;  /* 0xfffffff502747547 */ /* 0x000fea000b83ffff */
[----:B------:R-:W-:Y:S07]  /*58c0*/  MOV R0, UR17 ;  /* 0x0000001100007c02 */ /* 0x000fee0008000f00 */
.L_x_107:
[----:B---3--:R-:W-:-:S04]  /*58d0*/  SHF.L.U32 R2, R11, 0x1f, RZ ;  /* 0x0000001f0b027819 */ /* 0x008fc800000006ff */
[----:B------:R3:W4:Y:S03]  /*58e0*/  SYNCS.PHASECHK.TRANS64.TRYWAIT P0, [R0+URZ+0x1b8], R2 ;  /* 0x0001b802000075a7 */ /* 0x00072600080011ff */
[----:B----4-:R-:W-:Y:S05]  /*58f0*/  @!P0 NANOSLEEP.SYNCS 0x989680 ;  /* 0x009896800000895d */ /* 0x010fea0003900000 */
[----:B------:R-:W4:Y:S02]  /*5900*/  @!P0 SYNCS.PHASECHK.TRANS64 P0, [R0+URZ+0x1b8], R2 ;  /* 0x0001b802000085a7 */ /* 0x000f2400080010ff */
[----:B-12-4-:R-:W-:Y:S05]  /*5910*/  @P0 EXIT ;  /* 0x000000000000094d */ /* 0x016fea0003800000 */
[----:B------:R-:W-:Y:S05]  /*5920*/  BRA `(.L_x_107) ;  /* 0xfffffffc00e87947 */ /* 0x000fea000383ffff */
.L_x_98:
[----:B------:R-:W-:-:S06]  /*5930*/  UISETP.GE.AND UP0, UPT, UR18, 0x4, UPT ;  /* 0x000000041200788c */ /* 0x000fcc000bf06270 */
[----:B------:R-:W-:-:S13]  /*5940*/  PLOP3.LUT P0, PT, PT, PT, UP0, 0x80, 0x8 ;  /* 0x000000000008781c */ /* 0x000fda0003f0f008 */
[----:B-1----:R-:W-:Y:S05]  /*5950*/  @!P0 EXIT ;  /* 0x000000000000894d */ /* 0x002fea0003800000 */
[----:B------:R-:W-:Y:S01]  /*5960*/  BAR.SYNC.DEFER_BLOCKING 0x6, 0xa0 ;  /* 0x0182800000007b1d */ /* 0x000fe20000010000 */
[C---:B------:R-:W-:Y:S02]  /*5970*/  IMAD.SHL.U32 R7, R76.reuse, 0x40, RZ ;  /* 0x000000404c077824 */ /* 0x040fe400078e00ff */
[----:B------:R-:W-:Y:S02]  /*5980*/  HFMA2 R81, -RZ, RZ, 0, 0 ;  /* 0x00000000ff517431 */ /* 0x000fe400000001ff */
[C---:B------:R-:W-:Y:S01]  /*5990*/  IMAD.SHL.U32 R4, R76.reuse, 0x20, RZ ;  /* 0x000000204c047824 */ /* 0x040fe200078e00ff */
[----:B------:R-:W-:Y:S01]  /*59a0*/  CS2R R82, SRZ ;  /* 0x0000000000527805 */ /* 0x000fe2000001ff00 */
[----:B------:R-:W-:Y:S01]  /*59b0*/  IMAD.SHL.U32 R6, R76, 0x2, RZ ;  /* 0x000000024c067824 */ /* 0x000fe200078e00ff */
[----:B------:R-:W-:Y:S01]  /*59c0*/  UMOV UR44, 0x400 ;  /* 0x00000400002c7882 */ /* 0x000fe20000000000 */
[----:B------:R-:W-:Y:S01]  /*59d0*/  LOP3.LUT R5, R7, 0x180, RZ, 0xc0, !PT ;  /* 0x0000018007057812 */ /* 0x000fe200078ec0ff */
[----:B------:R-:W-:Y:S01]  /*59e0*/  ULEA UR44, UR48, UR44, 0x18 ;  /* 0x0000002c302c7291 */ /* 0x000fe2000f8ec0ff */
[----:B------:R-:W-:Y:S01]  /*59f0*/  LOP3.LUT R4, R4, 0xc00, RZ, 0xc0, !PT ;  /* 0x00000c0004047812 */ /* 0x000fe200078ec0ff */
[----:B------:R-:W1:Y:S01]  /*5a00*/  LDC.64 R72, c[0x0][0x888] ;  /* 0x00022200ff487b82 */ /* 0x000e620000000a00 */
[----:B------:R-:W-:Y:S01]  /*5a10*/  LOP3.LUT R6, R5, 0x20, R6, 0xf8, !PT ;  /* 0x0000002005067812 */ /* 0x000fe200078ef806 */
[----:B------:R-:W-:Y:S01]  /*5a20*/  IMAD.SHL.U32 R5, R76, 0x8, RZ ;  /* 0x000000084c057824 */ /* 0x000fe200078e00ff */
[----:B------:R-:W-:Y:S01]  /*5a30*/  LOP3.LUT R4, R4, 0x40, R7, 0xf8, !PT ;  /* 0x0000004004047812 */ /* 0x000fe200078ef807 */
[----:B------:R-:W-:Y:S01]  /*5a40*/  IMAD.U32 R37, R76, 0x10000, RZ ;  /* 0x000100004c257824 */ /* 0x000fe200078e00ff */
[----:B------:R-:W-:Y:S01]  /*5a50*/  UIADD3 UR4, UPT, UPT, UR44, 0x1400, URZ ;  /* 0x000014002c047890 */ /* 0x000fe2000fffe0ff */
[----:B------:R-:W-:Y:S01]  /*5a60*/  IMAD.MOV.U32 R36, RZ, RZ, RZ ;  /* 0x000000ffff247224 */ /* 0x000fe200078e00ff */
[----:B------:R-:W-:Y:S01]  /*5a70*/  LOP3.LUT R5, R6, 0x30, R5, 0x78, !PT ;  /* 0x0000003006057812 */ /* 0x000fe200078e7805 */
[----:B------:R-:W2:Y:S01]  /*5a80*/  LDC.64 R74, c[0x0][0x890] ;  /* 0x00022400ff4a7b82 */ /* 0x000ea20000000a00 */
[----:B------:R-:W-:Y:S01]  /*5a90*/  LOP3.LUT R4, R4, 0x200, R7, 0xf8, !PT ;  /* 0x0000020004047812 */ /* 0x000fe200078ef807 */
[----:B------:R-:W-:Y:S01]  /*5aa0*/  IMAD.MOV.U32 R84, RZ, RZ, RZ ;  /* 0x000000ffff547224 */ /* 0x000fe200078e00ff */
[----:B------:R-:W-:Y:S01]  /*5ab0*/  LOP3.LUT R37, R37, 0x600000, RZ, 0xc0, !PT ;  /* 0x0060000025257812 */ /* 0x000fe200078ec0ff */
[----:B------:R-:W-:Y:S01]  /*5ac0*/  IMAD.U32 R85, RZ, RZ, UR4 ;  /* 0x00000004ff557e24 */ /* 0x000fe2000f8e00ff */
[----:B------:R-:W-:Y:S01]  /*5ad0*/  LOP3.LUT R78, R4, R5, RZ, 0xfc, !PT ;  /* 0x00000005044e7212 */ /* 0x000fe200078efcff */
[----:B------:R-:W3:Y:S01]  /*5ae0*/  LDS R0, [UR44+0x280] ;  /* 0x0002802cff007984 */ /* 0x000ee20008000800 */
[----:B------:R-:W-:Y:S01]  /*5af0*/  IMAD.SHL.U32 R4, R76, 0x10, RZ ;  /* 0x000000104c047824 */ /* 0x000fe200078e00ff */
[----:B------:R-:W4:Y:S01]  /*5b00*/  LDC.64 R70, c[0x0][0x8b0] ;  /* 0x00022c00ff467b82 */ /* 0x000f220000000a00 */
[----:B------:R-:W-:Y:S01]  /*5b10*/  IADD3 R77, PT, PT, R78, UR44, RZ ;  /* 0x0000002c4e4d7c10 */ /* 0x000fe2000fffe0ff */
[----:B------:R-:W1:Y:S02]  /*5b20*/  LDCU UR50, c[0x0][0x370] ;  /* 0x00006e00ff3277ac */ /* 0x000e640008000800 */
[----:B------:R-:W-:Y:S01]  /*5b30*/  LOP3.LUT R4, R4, 0x20, RZ, 0xc0, !PT ;  /* 0x0000002004047812 */ /* 0x000fe200078ec0ff */
[----:B------:R-:W1:Y:S03]  /*5b40*/  LDCU.64 UR62, c[0x0][0x348] ;  /* 0x00006900ff3e77ac */ /* 0x000e660008000a00 */
[----:B------:R-:W1:Y:S01]  /*5b50*/  LDC.64 R68, c[0x0][0x8a8] ;  /* 0x00022a00ff447b82 */ /* 0x000e620000000a00 */
[----:B------:R-:W-:Y:S01]  /*5b60*/  IADD3 R77, PT, PT, -R4, 0x400, R77 ;  /* 0x00000400044d7810 */ /* 0x000fe20007ffe14d */
[----:B------:R-:W1:Y:S01]  /*5b70*/  LDCU UR43, c[0x0][0xb0c] ;  /* 0x00016180ff2b77ac */ /* 0x000e620008000800 */
[----:B------:R-:W1:Y:S01]  /*5b80*/  LDCU UR39, c[0x0][0xb30] ;  /* 0x00016600ff2777ac */ /* 0x000e620008000800 */
[----:B------:R-:W1:Y:S01]  /*5b90*/  LDCU.64 UR58, c[0x0][0x888] ;  /* 0x00011100ff3a77ac */ /* 0x000e620008000a00 */
[----:B------:R-:W1:Y:S01]  /*5ba0*/  LDCU.64 UR40, c[0x0][0xb28] ;  /* 0x00016500ff2877ac */ /* 0x000e620008000a00 */
[----:B------:R-:W1:Y:S01]  /*5bb0*/  LDCU.128 UR52, c[0x0][0xb10] ;  /* 0x00016200ff3477ac */ /* 0x000e620008000c00 */
[----:B------:R-:W1:Y:S01]  /*5bc0*/  LDCU UR49, c[0x0][0x374] ;  /* 0x00006e80ff3177ac */ /* 0x000e620008000800 */
[----:B------:R-:W-:Y:S01]  /*5bd0*/  UIADD3 UR56, UPT, UPT, UR44, 0x400, URZ ;  /* 0x000004002c387890 */ /* 0x000fe2000fffe0ff */
[----:B---3--:R-:W-:-:S11]  /*5be0*/  IMAD.IADD R37, R0, 0x1, R37 ;  /* 0x0000000100257824 */ /* 0x008fd600078e0225 */
.L_x_125:
[----:B------:R-:W-:Y:S02]  /*5bf0*/  LEA R3, R81, UR44, 0x3 ;  /* 0x0000002c51037c11 */ /* 0x000fe4000f8e18ff */
[----:B------:R-:W-:Y:S02]  /*5c00*/  SHF.L.U32 R0, R83, 0x1f, RZ ;  /* 0x0000001f53007819 */ /* 0x000fe400000006ff */
[----:B-1----:R-:W-:Y:S02]  /*5c10*/  LEA R4, R81, UR44, 0x4 ;  /* 0x0000002c51047c11 */ /* 0x002fe4000f8e20ff */
[----:B------:R-:W3:Y:S02]  /*5c20*/  SYNCS.PHASECHK.TRANS64.TRYWAIT P0, [R3+URZ+0x1d0], R0 ;  /* 0x0001d000030075a7 */ /* 0x000ee400080011ff */
[----:B--23--:R-:W-:Y:S05]  /*5c30*/  @!P0 BRA `(.L_x_108) ;  /* 0x0000002800cc8947 */ /* 0x00cfea0003800000 */
.L_x_203:
[----:B------:R-:W1:Y:S01]  /*5c40*/  LDS.128 R4, [R4+0x260] ;  /* 0x0002600004047984 */ /* 0x000e620000000c00 */
[----:B------:R-:W-:Y:S01]  /*5c50*/  UISETP.GE.AND UP0, UPT, UR42, 0x1, UPT ;  /* 0x000000012a00788c */ /* 0x000fe2000bf06270 */
[----:B------:R-:W-:Y:S01]  /*5c60*/  @!PT LDS RZ, [RZ] ;  /* 0x00000000fffff984 */ /* 0x000fe20000000800 */
[----:B------:R-:W-:Y:S01]  /*5c70*/  @!PT LDS RZ, [RZ] ;  /* 0x00000000fffff984 */ /* 0x000fe20000000800 */
[----:B------:R-:W-:Y:S01]  /*5c80*/  @!PT LDS RZ, [RZ] ;  /* 0x00000000fffff984 */ /* 0x000fe20000000800 */
[----:B------:R-:W-:Y:S01]  /*5c90*/  @!PT LDS RZ, [RZ] ;  /* 0x00000000fffff984 */ /* 0x000fe20000000800 */
[----:B------:R2:W-:Y:S06]  /*5ca0*/  MEMBAR.ALL.CTA ;  /* 0x0000000000007992 */ /* 0x0005ec0000008000 */
[----:B--2---:R-:W2:Y:S01]  /*5cb0*/  FENCE.VIEW.ASYNC.S ;  /* 0x00000000000073c6 */ /* 0x004ea20000000000 */
[----:B-1----:R-:W-:Y:S11]  /*5cc0*/  LOP3.LUT P0, RZ, R6, 0x1, RZ, 0xc0, !PT ;  /* 0x0000000106ff7812 */ /* 0x002ff6000780c0ff */
[----:B------:R-:W-:Y:S02]  /*5cd0*/  @!UPT UIADD3 URZ, UPT, UPT, URZ, URZ, URZ ;  /* 0x000000fffffff290 */ /* 0x000fe4000fffe0ff */
[----:B--2---:R-:W-:Y:S01]  /*5ce0*/  VOTEU.ANY UP1, P0 ;  /* 0x0000000000ff7886 */ /* 0x004fe20000020100 */
[----:B------:R-:W-:Y:S01]  /*5cf0*/  PLOP3.LUT P0, PT, PT, PT, UP1, 0x80, 0x8 ;  /* 0x000000000008781c */ /* 0x000fe20003f0f018 */
[----:B------:R-:W-:Y:S11]  /*5d00*/  UP2UR UR47, UPR, URZ, 0x2 ;  /* 0x00000002ff2f7883 */ /* 0x000ff60008000000 */
[----:B------:R-:W-:Y:S01]  /*5d10*/  @!UPT UIADD3 URZ, UPT, UPT, URZ, URZ, URZ ;  /* 0x000000fffffff290 */ /* 0x000fe2000fffe0ff */
[----:B---3--:R-:W-:Y:S02]  /*5d20*/  @P0 SHF.R.U32.HI R0, RZ, 0x10, R5 ;  /* 0x00000010ff000819 */ /* 0x008fe40000011605 */
        /* <DEDUP_REMOVED lines=12> */
[----:B------:R-:W2:Y:S01]  /*5df0*/  LDCU UR12, c[0x0][0xb20] ;  /* 0x00016400ff0c77ac */ /* 0x000ea20008000800 */
[----:B------:R-:W-:Y:S02]  /*5e00*/  UIMAD.WIDE.U32 UR4, UR49, UR55, URZ ;  /* 0x00000037310472a5 */ /* 0x000fe4000f8e00ff */
[----:B------:R-:W-:Y:S02]  /*5e10*/  UIMAD.WIDE.U32 UR6, UR50, UR52, URZ ;  /* 0x00000034320672a5 */ /* 0x000fe4000f8e00ff */
[----:B------:R-:W-:Y:S02]  /*5e20*/  UISETP.NE.AND UP0, UPT, UR54, 0x1, UPT ;  /* 0x000000013600788c */ /* 0x000fe4000bf05270 */
[----:B------:R-:W-:Y:S02]  /*5e30*/  UIMAD.WIDE.U32 UR8, UR37, UR55, URZ ;  /* 0x00000037250872a5 */ /* 0x000fe4000f8e00ff */
[----:B------:R-:W-:Y:S02]  /*5e40*/  UIMAD.WIDE.U32 UR10, UR38, UR52, URZ ;  /* 0x00000034260a72a5 */ /* 0x000fe4000f8e00ff */
[----:B------:R-:W-:Y:S02]  /*5e50*/  UISETP.NE.AND UP1, UPT, UR43, 0x1, UPT ;  /* 0x000000012b00788c */ /* 0x000fe4000bf25270 */
[----:B------:R-:W-:Y:S01]  /*5e60*/  UISETP.NE.AND UP2, UPT, UR42, 0x1, UPT ;  /* 0x000000012a00788c */ /* 0x000fe2000bf45270 */
[----:B------:R-:W-:Y:S02]  /*5e70*/  UMOV UR4, UR5 ;  /* 0x0000000500047c82 */ /* 0x000fe40008000000 */
[----:B--2---:R-:W-:Y:S03]  /*5e80*/  USHF.R.U32.HI UR5, URZ, UR12, UR4 ;  /* 0x0000000cff057299 */ /* 0x004fe60008011604 */
[----:B------:R-:W-:Y:S02]  /*5e90*/  UMOV UR4, UR7 ;  /* 0x0000000700047c82 */ /* 0x000fe40008000000 */
[----:B------:R-:W-:Y:S02]  /*5ea0*/  USHF.R.U32.HI UR7, URZ, UR53, UR4 ;  /* 0x00000035ff077299 */ /* 0x000fe40008011604 */
[----:B------:R-:W-:Y:S02]  /*5eb0*/  USEL UR4, UR49, UR5, !UP0 ;  /* 0x0000000531047287 */ /* 0x000fe4000c000000 */
[----:B------:R-:W-:Y:S01]  /*5ec0*/  USEL UR7, UR50, UR7, !UP1 ;  /* 0x0000000732077287 */ /* 0x000fe2000c800000 */
[----:B------:R-:W-:Y:S01]  /*5ed0*/  UMOV UR5, UR9 ;  /* 0x0000000900057c82 */ /* 0x000fe20008000000 */
[----:B------:R-:W-:Y:S02]  /*5ee0*/  UIMAD.WIDE.U32 UR8, UR4, UR40, URZ ;  /* 0x00000028040872a5 */ /* 0x000fe4000f8e00ff */
[----:B------:R-:W-:Y:S03]  /*5ef0*/  USHF.R.U32.HI UR6, URZ, UR12, UR5 ;  /* 0x0000000cff067299 */ /* 0x000fe60008011605 */
[----:B------:R-:W-:Y:S01]  /*5f00*/  UMOV UR5, UR11 ;  /* 0x0000000b00057c82 */ /* 0x000fe20008000000 */
[----:B------:R-:W-:Y:S02]  /*5f10*/  UIMAD.WIDE.U32 UR10, UR7, UR40, URZ ;  /* 0x00000028070a72a5 */ /* 0x000fe4000f8e00ff */
[----:B------:R-:W-:Y:S02]  /*5f20*/  USHF.R.U32.HI UR12, URZ, UR53, UR5 ;  /* 0x00000035ff0c7299 */ /* 0x000fe40008011605 */
[----:B------:R-:W-:Y:S01]  /*5f30*/  USEL UR6, UR37, UR6, !UP0 ;  /* 0x0000000625067287 */ /* 0x000fe2000c000000 */
[----:B------:R-:W-:Y:S02]  /*5f40*/  UMOV UR5, UR9 ;  /* 0x0000000900057c82 */ /* 0x000fe40008000000 */
[----:B------:R-:W-:Y:S01]  /*5f50*/  UMOV UR10, UR11 ;  /* 0x0000000b000a7c82 */ /* 0x000fe20008000000 */
[----:B------:R-:W-:Y:S02]  /*5f60*/  @UP2 USHF.R.U32.HI UR4, URZ, UR41, UR5 ;  /* 0x00000029ff042299 */ /* 0x000fe40008011605 */
[----:B------:R-:W-:Y:S02]  /*5f70*/  @UP2 USHF.R.U32.HI UR7, URZ, UR41, UR10 ;  /* 0x00000029ff072299 */ /* 0x000fe4000801160a */
[----:B------:R-:W-:Y:S02]  /*5f80*/  UIMAD UR4, UR42, UR4, URZ ;  /* 0x000000042a0472a4 */ /* 0x000fe4000f8e02ff */
[----:B------:R-:W-:Y:S02]  /*5f90*/  UIMAD.WIDE.U32 UR10, UR6, UR40, URZ ;  /* 0x00000028060a72a5 */ /* 0x000fe4000f8e00ff */
[----:B------:R-:W-:Y:S02]  /*5fa0*/  USEL UR5, UR38, UR12, !UP1 ;  /* 0x0000000c26057287 */ /* 0x000fe4000c800000 */
[----:B------:R-:W-:Y:S02]  /*5fb0*/  UIMAD UR8, UR42, UR7, URZ ;  /* 0x000000072a0872a4 */ /* 0x000fe4000f8e02ff */
[----:B------:R-:W-:Y:S03]  /*5fc0*/  UISETP.GE.AND UP0, UPT, UR6, UR4, UPT ;  /* 0x000000040600728c */ /* 0x000fe6000bf06270 */
[----:B------:R-:W-:Y:S01]  /*5fd0*/  UMOV UR4, UR11 ;  /* 0x0000000b00047c82 */ /* 0x000fe20008000000 */
[----:B------:R-:W-:Y:S02]  /*5fe0*/  UISETP.GE.OR UP0, UPT, UR5, UR8, UP0 ;  /* 0x000000080500728c */ /* 0x000fe40008706670 */
[----:B------:R-:W-:Y:S02]  /*5ff0*/  USHF.R.U32.HI UR4, URZ, UR41, UR4 ;  /* 0x00000029ff047299 */ /* 0x000fe40008011604 */
[----:B------:R-:W-:Y:S02]  /*6000*/  UIMAD.WIDE.U32 UR8, UR5, UR40, URZ ;  /* 0x00000028050872a5 */ /* 0x000fe4000f8e00ff */
[----:B------:R-:W-:Y:S02]  /*6010*/  USEL UR11, UR6, UR4, !UP2 ;  /* 0x00000004060b7287 */ /* 0x000fe4000d000000 */
[----:B------:R-:W-:Y:S02]  /*6020*/  UIADD3 UR8, UPT, UPT, -UR5, URZ, URZ ;  /* 0x000000ff05087290 */ /* 0x000fe4000fffe1ff */
[----:B------:R-:W-:Y:S01]  /*6030*/  UIADD3 UR10, UPT, UPT, -UR11, URZ, URZ ;  /* 0x000000ff0b0a7290 */ /* 0x000fe2000fffe1ff */
[----:B------:R-:W-:Y:S01]  /*6040*/  @!UP0 UMOV UR4, UR9 ;  /* 0x0000000900048c82 */ /* 0x000fe20008000000 */
[----:B------:R-:W-:Y:S02]  /*6050*/  UIADD3 UR9, UPT, UPT, -UR6, URZ, URZ ;  /* 0x000000ff06097290 */ /* 0x000fe4000fffe1ff */
[----:B------:R-:W-:Y:S02]  /*6060*/  @!UP0 USHF.R.U32.HI UR4, URZ, UR41, UR4 ;  /* 0x00000029ff048299 */ /* 0x000fe40008011604 */
[----:B------:R-:W-:Y:S02]  /*6070*/  UIMAD UR10, UR42, UR10, UR6 ;  /* 0x0000000a2a0a72a4 */ /* 0x000fe4000f8e0206 */
[----:B------:R-:W-:Y:S04]  /*6080*/  @!UP0 USEL UR4, UR5, UR4, !UP2 ;  /* 0x0000000405048287 */ /* 0x000fe8000d000000 */
[----:B------:R-:W-:Y:S02]  /*6090*/  @!UP0 UIMAD UR10, UR7, UR10, UR4 ;  /* 0x0000000a070a82a4 */ /* 0x000fe4000f8e0204 */
[----:B------:R-:W-:Y:S02]  /*60a0*/  @!UP0 UIADD3 UR11, UPT, UPT, UR11, -UR4, URZ ;  /* 0x800000040b0b8290 */ /* 0x000fe4000fffe0ff */
[----:B------:R-:W-:Y:S02]  /*60b0*/  UIMAD UR7, UR43, UR8, UR38 ;  /* 0x000000082b0772a4 */ /* 0x000fe4000f8e0226 */
[----:B------:R-:W-:Y:S02]  /*60c0*/  @!UP0 UIMAD UR6, UR11, UR42, UR5 ;  /* 0x0000002a0b0682a4 */ /* 0x000fe4000f8e0205 */
[----:B------:R-:W-:Y:S01]  /*60d0*/  UIMAD UR4, UR54, UR9, UR37 ;  /* 0x00000009360472a4 */ /* 0x000fe2000f8e0225 */
[----:B------:R-:W-:Y:S02]  /*60e0*/  @!UP0 UMOV UR5, UR10 ;  /* 0x0000000a00058c82 */ /* 0x000fe40008000000 */
[----:B------:R-:W-:Y:S02]  /*60f0*/  UIMAD UR38, UR5, UR43, UR7 ;  /* 0x0000002b052672a4 */ /* 0x000fe4000f8e0207 */
[----:B------:R-:W-:Y:S11]  /*6100*/  UIMAD UR37, UR6, UR54, UR4 ;  /* 0x00000036062572a4 */ /* 0x000ff6000f8e0204 */
[----:B------:R-:W-:Y:S01]  /*6110*/  @!UPT UIADD3 URZ, UPT, UPT, URZ, URZ, URZ ;  /* 0x000000fffffff290 */ /* 0x000fe2000fffe0ff */
.L_x_109:
[----:B------:R-:W-:Y:S01]  /*6120*/  UISETP.NE.AND UP0, UPT, UR39, 0x1, UPT ;  /* 0x000000012700788c */ /* 0x000fe2000bf05270 */
[----:B------:R-:W-:Y:S10]  /*6130*/  IADD3 R81, PT, PT, R81, 0x1, RZ ;  /* 0x0000000151517810 */ /* 0x000ff40007ffe0ff */
[----:B------:R-:W2:Y:S01]  /*6140*/  @!UP0 LDCU.128 UR12, c[0x0][0xb10] ;  /* 0x00016200ff0c87ac */ /* 0x000ea20008000c00 */
[----:B------:R-:W3:Y:S01]  /*6150*/  @!UP0 LDCU UR5, c[0x0][0xb0c] ;  /* 0x00016180ff0587ac */ /* 0x000ee20008000800 */
[----:B------:R-:W4:Y:S01]  /*6160*/  @!UP0 LDCU UR10, c[0x0][0xb20] ;  /* 0x00016400ff0a87ac */ /* 0x000f220008000800 */
[----:B--2---:R-:W-:Y:S02]  /*6170*/  UIMAD.WIDE.U32 UR8, UR38, UR12, URZ ;  /* 0x0000000c260872a5 */ /* 0x004fe4000f8e00ff */
[----:B------:R-:W-:Y:S02]  /*6180*/  UIMAD.WIDE.U32 UR6, UR37, UR15, URZ ;  /* 0x0000000f250672a5 */ /* 0x000fe4000f8e00ff */
[----:B------:R-:W-:Y:S03]  /*6190*/  @!UP0 UISETP.NE.AND UP1, UPT, UR14, 0x1, UPT ;  /* 0x000000010e00888c */ /* 0x000fe6000bf25270 */
[----:B------:R-:W-:Y:S01]  /*61a0*/  @!UP0 UMOV UR4, UR9 ;  /* 0x0000000900048c82 */ /* 0x000fe20008000000 */
[----:B---3--:R-:W-:Y:S02]  /*61b0*/  @!UP0 UISETP.NE.AND UP2, UPT, UR5, 0x1, UPT ;  /* 0x000000010500888c */ /* 0x008fe4000bf45270 */
[----:B------:R-:W-:Y:S01]  /*61c0*/  @!UP0 USHF.R.U32.HI UR4, URZ, UR13, UR4 ;  /* 0x0000000dff048299 */ /* 0x000fe20008011604 */
[----:B------:R-:W-:Y:S02]  /*61d0*/  @!UP0 UMOV UR6, UR7 ;  /* 0x0000000700068c82 */ /* 0x000fe40008000000 */
[----:B----4-:R-:W-:Y:S02]  /*61e0*/  @!UP0 USHF.R.U32.HI UR6, URZ, UR10, UR6 ;  /* 0x0000000aff068299 */ /* 0x010fe40008011606 */
[----:B------:R-:W-:Y:S02]  /*61f0*/  @!UP0 USEL UR7, UR38, UR4, !UP2 ;  /* 0x0000000426078287 */ /* 0x000fe4000d000000 */
[----:B------:R-:W-:Y:S04]  /*6200*/  @!UP0 USEL UR6, UR37, UR6, !UP1 ;  /* 0x0000000625068287 */ /* 0x000fe8000c800000 */
[----:B------:R-:W-:Y:S02]  /*6210*/  @!UP0 UIADD3 UR4, UPT, UPT, -UR7, UR6, URZ ;  /* 0x0000000607048290 */ /* 0x000fe4000fffe1ff */
[----:B------:R-:W-:Y:S02]  /*6220*/  @!UP0 UIADD3 UR6, UPT, UPT, UR7, -UR6, URZ ;  /* 0x8000000607068290 */ /* 0x000fe4000fffe0ff */
[----:B------:R-:W-:Y:S02]  /*6230*/  @!UP0 UIMAD UR38, UR4, UR5, UR38 ;  /* 0x00000005042682a4 */ /* 0x000fe4000f8e0226 */
[----:B------:R-:W-:Y:S02]  /*6240*/  @!UP0 UIMAD UR37, UR6, UR14, UR37 ;  /* 0x0000000e062582a4 */ /* 0x000fe4000f8e0225 */
[----:B------:R-:W-:Y:S09]  /*6250*/  ULOP3.LUT UP0, URZ, UR56, 0x1b0, URZ, 0xc0, !UPT ;  /* 0x000001b038ff7892 */ /* 0x000ff2000f80c0ff */
[----:B------:R-:W-:Y:S05]  /*6260*/  BRA.U !UP0, `(.L_x_110) ;  /* 0x0000000108407547 */ /* 0x000fea000b800000 */
[----:B------:R-:W2:Y:S01]  /*6270*/  LDCU.64 UR8, c[0x4][0x80] ;  /* 0x01001000ff0877ac */ /* 0x000ea20008000a00 */
[----:B------:R-:W-:Y:S01]  /*6280*/  MOV R3, 0x0 ;  /* 0x0000000000037802 */ /* 0x000fe20000000f00 */
[----:B------:R-:W-:Y:S02]  /*6290*/  HFMA2 R12, -RZ, RZ, 0, 5.9604644775390625e-08 ;  /* 0x00000001ff0c7431 */ /* 0x000fe400000001ff */
[----:B------:R-:W-:Y:S02]  /*62a0*/  IMAD.MOV.U32 R8, RZ, RZ, 0x70 ;  /* 0x00000070ff087424 */ /* 0x000fe400078e00ff */
[----:B------:R-:W-:Y:S01]  /*62b0*/  IMAD.MOV.U32 R13, RZ, RZ, RZ ;  /* 0x000000ffff0d7224 */ /* 0x000fe200078e00ff */
[----:B------:R-:W3:Y:S01]  /*62c0*/  LDCU.64 UR6, c[0x4][0x88] ;  /* 0x01001100ff0677ac */ /* 0x000ee20008000a00 */
[----:B------:R-:W4:Y:S01]  /*62d0*/  LDC.64 R2, c[0x4][R3] ;  /* 0x0100000003027b82 */ /* 0x000f220000000a00 */
[----:B------:R-:W1:Y:S01]  /*62e0*/  LDCU.64 UR4, c[0x4][0x8] ;  /* 0x01000100ff0477ac */ /* 0x000e620008000a00 */
[----:B--2---:R-:W-:Y:S01]  /*62f0*/  MOV R5, UR9 ;  /* 0x0000000900057c02 */ /* 0x004fe20008000f00 */
[----:B------:R-:W-:Y:S01]  /*6300*/  IMAD.U32 R4, RZ, RZ, UR8 ;  /* 0x00000008ff047e24 */ /* 0x000fe2000f8e00ff */
[----:B---3--:R-:W-:Y:S01]  /*6310*/  MOV R7, UR7 ;  /* 0x0000000700077c02 */ /* 0x008fe20008000f00 */
[----:B------:R-:W-:Y:S01]  /*6320*/  IMAD.U32 R6, RZ, RZ, UR6 ;  /* 0x00000006ff067e24 */ /* 0x000fe2000f8e00ff */
[----:B-1----:R-:W-:Y:S01]  /*6330*/  MOV R11, UR5 ;  /* 0x00000005000b7c02 */ /* 0x002fe20008000f00 */
[----:B------:R-:W-:Y:S02]  /*6340*/  IMAD.U32 R10, RZ, RZ, UR4 ;  /* 0x00000004ff0a7e24 */ /* 0x000fe4000f8e00ff */
[----:B------:R-:W-:Y:S07]  /*6350*/  LEPC R20, `(.L_x_110) ;  /* 0x000000001014794e */ /* 0x000fee0000000000 */
[----:B----45:R-:W-:Y:S05]  /*6360*/  CALL.ABS.NOINC R2 ;  /* 0x0000000002007343 */ /* 0x030fea0003c00000 */
.L_x_110:
[----:B------:R-:W-:Y:S01]  /*6370*/  LOP3.LUT P0, RZ, R85, 0x1b0, RZ, 0xc0, !PT ;  /* 0x000001b055ff7812 */ /* 0x000fe2000780c0ff */
[----:B------:R-:W-:Y:S11]  /*6380*/  BSSY.RECONVERGENT B6, `(.L_x_111) ;  /* 0x0000013000067945 */ /* 0x000ff60003800200 */
[----:B------:R-:W-:Y:S01]  /*6390*/  @!UPT UIADD3 URZ, UPT, UPT, URZ, URZ, URZ ;  /* 0x000000fffffff290 */ /* 0x000fe2000fffe0ff */
[----:B------:R-:W-:Y:S05]  /*63a0*/  @!P0 BRA `(.L_x_112) ;  /* 0x0000000000408947 */ /* 0x000fea0003800000 */
        /* <DEDUP_REMOVED lines=16> */
.L_x_112:
[----:B------:R-:W-:Y:S05]  /*64b0*/  BSYNC.RECONVERGENT B6 ;  /* 0x0000000000067941 */ /* 0x000fea0003800200 */
.L_x_111:
[----:B------:R-:W-:Y:S01]  /*64c0*/  ISETP.NE.U32.AND P3, PT, R74, RZ, PT ;  /* 0x000000ff4a00720c */ /* 0x000fe20003f65070 */
[----:B------:R-:W-:Y:S01]  /*64d0*/  UISETP.NE.AND UP1, UPT, UR61, URZ, UPT ;  /* 0x000000ff3d00728c */ /* 0x000fe2000bf25270 */
[----:B------:R-:W-:Y:S02]  /*64e0*/  ISETP.NE.U32.AND P4, PT, R70, RZ, PT ;  /* 0x000000ff4600720c */ /* 0x000fe40003f85070 */
[----:B------:R-:W-:Y:S02]  /*64f0*/  ISETP.NE.AND.EX P3, PT, R75, RZ, PT, P3 ;  /* 0x000000ff4b00720c */ /* 0x000fe40003f65330 */
[----:B------:R-:W-:Y:S02]  /*6500*/  PLOP3.LUT P1, PT, PT, PT, PT, 0x8, 0x80 ;  /* 0x000000000080781c */ /* 0x000fe40003f2e170 */
[----:B------:R-:W-:Y:S02]  /*6510*/  PLOP3.LUT P0, PT, PT, PT, UP1, 0x80, 0x8 ;  /* 0x000000000008781c */ /* 0x000fe40003f0f018 */
[----:B------:R-:W-:Y:S02]  /*6520*/  ISETP.NE.AND.EX P4, PT, R71, RZ, PT, P4 ;  /* 0x000000ff4700720c */ /* 0x000fe40003f85340 */
[----:B------:R-:W2:Y:S09]  /*6530*/  @UP1 LDCU.64 UR4, c[0x0][0x888] ;  /* 0x00011100ff0417ac */ /* 0x000eb20008000a00 */
[----:B------:R-:W-:Y:S01]  /*6540*/  @P0 PLOP3.LUT P1, PT, P3, PT, PT, 0x80, 0x8 ;  /* 0x000000000008081c */ /* 0x000fe20001f2f070 */
[----:B--2---:R-:W-:Y:S04]  /*6550*/  @UP1 UISETP.NE.U32.AND UP0, UPT, UR4, URZ, UPT ;  /* 0x000000ff0400128c */ /* 0x004fe8000bf05070 */
[----:B------:R-:W-:Y:S04]  /*6560*/  @UP1 UISETP.NE.AND.EX UP0, UPT, UR5, URZ, UPT, UP0 ;  /* 0x000000ff0500128c */ /* 0x000fe8000bf05300 */
[----:B------:R-:W-:Y:S01]  /*6570*/  @UP1 USEL UR4, URZ, 0xffffffff, UP0 ;  /* 0xffffffffff041887 */ /* 0x000fe20008000000 */
[----:B------:R-:W-:Y:S11]  /*6580*/  @!P3 BRA `(.L_x_113) ;  /* 0x000000000030b947 */ /* 0x000ff60003800000 */
[----:B------:R-:W-:Y:S01]  /*6590*/  ISETP.NE.U32.AND P2, PT, R72, RZ, PT ;  /* 0x000000ff4800720c */ /* 0x000fe20003f45070 */
[----:B------:R-:W2:Y:S01]  /*65a0*/  LDCU.64 UR6, c[0x0][0x358] ;  /* 0x00006b00ff0677ac */ /* 0x000ea20008000a00 */
[----:B------:R-:W-:Y:S02]  /*65b0*/  IMAD.MOV.U32 R79, RZ, RZ, 0x1 ;  /* 0x00000001ff4f7424 */ /* 0x000fe400078e00ff */
[----:B------:R-:W-:Y:S11]  /*65c0*/  ISETP.NE.AND.EX P2, PT, R73, RZ, PT, P2 ;  /* 0x000000ff4900720c */ /* 0x000ff60003f45320 */
[----:B------:R-:W-:Y:S02]  /*65d0*/  @!UPT UIADD3 URZ, UPT, UPT, URZ, URZ, URZ ;  /* 0x000000fffffff290 */ /* 0x000fe4000fffe0ff */
[----:B------:R-:W3:Y:S01]  /*65e0*/  @P2 LDC.64 R2, c[0x0][0x888] ;  /* 0x00022200ff022b82 */ /* 0x000ee20000000a00 */
[----:B-1----:R-:W-:Y:S04]  /*65f0*/  @P2 IMAD R0, R74, UR36, RZ ;  /* 0x000000244a002c24 */ /* 0x002fe8000f8e02ff */
[----:B---3--:R-:W-:Y:S04]  /*6600*/  @P2 IMAD.WIDE R2, R0, 0x4, R2 ;  /* 0x0000000400022825 */ /* 0x008fe800078e0202 */
[----:B------:R-:W-:Y:S01]  /*6610*/  HFMA2 R0, -RZ, RZ, 0, 5.9604644775390625e-08 ;  /* 0x00000001ff007431 */ /* 0x000fe200000001ff */
[----:B--2--5:R2:W5:Y:S04]  /*6620*/  @P2 LDG.E R39, desc[UR6][R2.64] ;  /* 0x0000000602272981 */ /* 0x024568000c1e1900 */
[----:B------:R-:W-:Y:S01]  /*6630*/  @!P2 PRMT R79, R0, 0x7610, R79 ;  /* 0x00007610004fa816 */ /* 0x000fe2000000004f */
[----:B--2---:R-:W3:Y:S06]  /*6640*/  @!P2 LDC R39, c[0x0][0x880] ;  /* 0x00022000ff27ab82 */ /* 0x004eec0000000800 */
.L_x_113:
[----:B------:R-:W-:Y:S05]  /*6650*/  @!P4 BRA `(.L_x_114) ;  /* 0x000000000024c947 */ /* 0x000fea0003800000 */
[----:B------:R-:W-:Y:S01]  /*6660*/  ISETP.NE.U32.AND P2, PT, R68, RZ, PT ;  /* 0x000000ff4400720c */ /* 0x000fe20003f45070 */
[----:B------:R-:W2:Y:S03]  /*6670*/  LDCU.64 UR6, c[0x0][0x358] ;  /* 0x00006b00ff0677ac */ /* 0x000ea60008000a00 */
[----:B------:R-:W-:Y:S11]  /*6680*/  ISETP.NE.AND.EX P2, PT, R69, RZ, PT, P2 ;  /* 0x000000ff4500720c */ /* 0x000ff60003f45320 */
[----:B------:R-:W-:Y:S02]  /*6690*/  @!UPT UIADD3 URZ, UPT, UPT, URZ, URZ, URZ ;  /* 0x000000fffffff290 */ /* 0x000fe4000fffe0ff */
[----:B------:R-:W4:Y:S01]  /*66a0*/  @P2 LDC.64 R2, c[0x0][0x8a8] ;  /* 0x00022a00ff022b82 */ /* 0x000f220000000a00 */
[----:B-1----:R-:W-:Y:S04]  /*66b0*/  @P2 IMAD R0, R70, UR36, RZ ;  /* 0x0000002446002c24 */ /* 0x002fe8000f8e02ff */
[----:B----4-:R-:W-:Y:S05]  /*66c0*/  @P2 IMAD.WIDE R2, R0, 0x4, R2 ;  /* 0x0000000400022825 */ /* 0x010fea00078e0202 */
[----:B--2--5:R2:W5:Y:S02]  /*66d0*/  @P2 LDG.E R38, desc[UR6][R2.64] ;  /* 0x0000000602262981 */ /* 0x024564000c1e1900 */
[----:B--2---:R-:W4:Y:S02]  /*66e0*/  @!P2 LDC R38, c[0x0][0x8a0] ;  /* 0x00022800ff26ab82 */ /* 0x004f240000000800 */
.L_x_114:
[----:B---3-5:R-:W-:Y:S01]  /*66f0*/  @P0 FSETP.NEU.AND P4, PT, R39, RZ, PT ;  /* 0x000000ff2700020b */ /* 0x028fe20003f8d000 */
[----:B-1----:R-:W-:Y:S01]  /*6700*/  IMAD.U32 R0, RZ, RZ, UR4 ;  /* 0x00000004ff007e24 */ /* 0x002fe2000f8e00ff */
[----:B------:R-:W-:Y:S01]  /*6710*/  @P0 LOP3.LUT P2, RZ, R79, 0xff, RZ, 0xc0, !PT ;  /* 0x000000ff4fff0812 */ /* 0x000fe2000784c0ff */
[----:B------:R-:W-:Y:S01]  /*6720*/  BSSY B1, `(.L_x_115) ;  /* 0x0000039000017945 */ /* 0x000fe20003800000 */
[----:B------:R-:W-:Y:S02]  /*6730*/  @P0 SEL R2, RZ, 0xffffffff, P4 ;  /* 0xffffffffff020807 */ /* 0x000fe40002000000 */
[----:B------:R-:W-:Y:S02]  /*6740*/  CS2R R66, SRZ ;  /* 0x0000000000427805 */ /* 0x000fe4000001ff00 */
[----:B------:R-:W-:Y:S02]  /*6750*/  LEA R22, R36, UR44, 0x3 ;  /* 0x0000002c24167c11 */ /* 0x000fe4000f8e18ff */
[----:B------:R-:W-:Y:S02]  /*6760*/  CS2R R64, SRZ ;  /* 0x0000000000407805 */ /* 0x000fe4000001ff00 */
[----:B------:R-:W-:Y:S02]  /*6770*/  @P1 SEL R2, R0, R2, !P2 ;  /* 0x0000000200021207 */ /* 0x000fe40005000000 */
[----:B------:R-:W-:Y:S02]  /*6780*/  CS2R R18, SRZ ;  /* 0x0000000000127805 */ /* 0x000fe4000001ff00 */
[----:B------:R-:W-:Y:S02]  /*6790*/  SHF.L.U32 R3, R84, 0x1f, RZ ;  /* 0x0000001f54037819 */ /* 0x000fe400000006ff */
[----:B------:R-:W-:Y:S02]  /*67a0*/  CS2R R16, SRZ ;  /* 0x0000000000107805 */ /* 0x000fe4000001ff00 */
[----:B------:R-:W-:Y:S02]  /*67b0*/  @P0 LOP3.LUT R2, R2, 0x1, RZ, 0xc0, !PT ;  /* 0x0000000102020812 */ /* 0x000fe400078ec0ff */
[----:B------:R-:W-:Y:S02]  /*67c0*/  PLOP3.LUT P5, PT, PT, PT, PT, 0x8, 0x80 ;  /* 0x000000000080781c */ /* 0x000fe40003fae170 */
[----:B------:R-:W-:Y:S02]  /*67d0*/  ISETP.NE.U32.OR P1, PT, R2, 0x1, !P0 ;  /* 0x000000010200780c */ /* 0x000fe40004725470 */
[----:B------:R-:W-:Y:S11]  /*67e0*/  LEA.HI R2, R36, R36, RZ, 0x1 ;  /* 0x0000002424027211 */ /* 0x000ff600078f08ff */
[----:B------:R-:W-:Y:S04]  /*67f0*/  @P1 SHF.L.U32 R0, R82, 0x1f, RZ ;  /* 0x0000001f52001819 */ /* 0x000fe800000006ff */
[----:B------:R1:W2:Y:S01]  /*6800*/  @P1 SYNCS.PHASECHK.TRANS64.TRYWAIT P0, [UR44+0x1b0], R0 ;  /* 0x0001b000ff0015a7 */ /* 0x0002a2000800112c */
[----:B------:R3:W3:Y:S01]  /*6810*/  SYNCS.PHASECHK.TRANS64.TRYWAIT P4, [R22+URZ+0x1f0], R3 ;  /* 0x0001f003160075a7 */ /* 0x0006e200080811ff */
[C---:B-1----:R-:W-:Y:S01]  /*6820*/  IMAD.SHL.U32 R0, R2.reuse, 0x20, RZ ;  /* 0x0000002002007824 */ /* 0x042fe200078e00ff */
[----:B------:R-:W-:Y:S04]  /*6830*/  LOP3.LUT R2, R2, 0xffe, RZ, 0xc0, !PT ;  /* 0x00000ffe02027812 */ /* 0x000fe800078ec0ff */
[----:B------:R-:W-:Y:S01]  /*6840*/  LOP3.LUT R0, R0, 0xffffffc0, RZ, 0xc0, !PT ;  /* 0xffffffc000007812 */ /* 0x000fe200078ec0ff */
[----:B------:R-:W-:Y:S04]  /*6850*/  IMAD.IADD R2, R36, 0x1, -R2 ;  /* 0x0000000124027824 */ /* 0x000fe800078e0a02 */
[----:B------:R-:W-:Y:S04]  /*6860*/  IMAD.IADD R0, R37, 0x1, R0 ;  /* 0x0000000125007824 */ /* 0x000fe800078e0200 */
[----:B------:R-:W-:Y:S01]  /*6870*/  IMAD R2, R2, 0x100000, R0 ;  /* 0x0010000002027824 */ /* 0x000fe200078e0200 */
[----:B--2---:R-:W-:Y:S01]  /*6880*/  @P1 PLOP3.LUT P5, PT, P0, PT, PT, 0x8, 0x80 ;  /* 0x000000000080181c */ /* 0x004fe200007ae170 */
[----:B------:R-:W-:Y:S01]  /*6890*/  @!UPT UIADD3 URZ, UPT, UPT, URZ, URZ, URZ ;  /* 0x000000fffffff290 */ /* 0x000fe2000fffe0ff */
[----:B---3--:R-:W-:Y:S11]  /*68a0*/  @!P1 BRA `(.L_x_116) ;  /* 0x0000000000809947 */ /* 0x008ff60003800000 */
[----:B------:R-:W-:Y:S01]  /*68b0*/  ISETP.NE.U32.AND P0, PT, RZ, UR58, PT ;  /* 0x0000003aff007c0c */ /* 0x000fe2000bf05070 */
[----:B------:R-:W-:Y:S01]  /*68c0*/  BSSY B0, `(.L_x_117) ;  /* 0x0000012000007945 */ /* 0x000fe20003800000 */
[----:B------:R-:W-:Y:S02]  /*68d0*/  FSETP.NEU.AND P2, PT, R39, RZ, PT ;  /* 0x000000ff2700720b */ /* 0x000fe40003f4d000 */
[----:B------:R-:W-:Y:S02]  /*68e0*/  CS2R R18, SRZ ;  /* 0x0000000000127805 */ /* 0x000fe4000001ff00 */
[----:B------:R-:W-:Y:S02]  /*68f0*/  ISETP.NE.AND.EX P0, PT, RZ, UR59, PT, P0 ;  /* 0x0000003bff007c0c */ /* 0x000fe4000bf05300 */
[----:B------:R-:W-:Y:S02]  /*6900*/  CS2R R16, SRZ ;  /* 0x0000000000107805 */ /* 0x000fe4000001ff00 */
[----:B------:R-:W-:Y:S02]  /*6910*/  LOP3.LUT P1, RZ, R79, 0xff, RZ, 0xc0, !PT ;  /* 0x000000ff4fff7812 */ /* 0x000fe4000782c0ff */
[----:B------:R-:W-:Y:S02]  /*6920*/  CS2R R66, SRZ ;  /* 0x0000000000427805 */ /* 0x000fe4000001ff00 */
[----:B------:R-:W-:Y:S02]  /*6930*/  SEL R0, RZ, 0xffffffff, P2 ;  /* 0xffffffffff007807 */ /* 0x000fe40001000000 */
[----:B------:R-:W-:Y:S02]  /*6940*/  CS2R R64, SRZ ;  /* 0x0000000000407805 */ /* 0x000fe4000001ff00 */
[----:B------:R-:W-:Y:S04]  /*6950*/  SEL R4, RZ, 0xffffffff, P0 ;  /* 0xffffffffff047807 */ /* 0x000fe80000000000 */
[----:B------:R-:W-:Y:S04]  /*6960*/  @P3 SEL R0, R4, R0, !P1 ;  /* 0x0000000004003207 */ /* 0x000fe80004800000 */
[----:B------:R-:W-:Y:S04]  /*6970*/  LOP3.LUT R0, R0, 0x1, RZ, 0xc0, !PT ;  /* 0x0000000100007812 */ /* 0x000fe800078ec0ff */
[----:B------:R-:W-:Y:S01]  /*6980*/  ISETP.NE.U32.AND P0, PT, R0, 0x1, PT ;  /* 0x000000010000780c */ /* 0x000fe20003f05070 */
[----:B------:R-:W-:Y:S01]  /*6990*/  @!UPT UIADD3 URZ, UPT, UPT, URZ, URZ, URZ ;  /* 0x000000fffffff290 */ /* 0x000fe2000fffe0ff */
[----:B------:R-:W-:Y:S11]  /*69a0*/  @!P5 BRA `(.L_x_118) ;  /* 0x00000000000cd947 */ /* 0x000ff60003800000 */
[----:B------:R-:W-:Y:S04]  /*69b0*/  SHF.L.U32 R4, R82, 0x1f, RZ ;  /* 0x0000001f52047819 */ /* 0x000fe800000006ff */
[----:B------:R-:W1:Y:S02]  /*69c0*/  SYNCS.PHASECHK.TRANS64.TRYWAIT P1, [UR44+0x1b0], R4 ;  /* 0x0001b004ff0075a7 */ /* 0x000e64000802112c */
[----:B-1----:R-:W-:Y:S05]  /*69d0*/  @!P1 BRA `(.L_x_119) ;  /* 0x0000001c00789947 */ /* 0x002fea0003800000 */
.L_x_118:
[----:B------:R-:W-:Y:S05]  /*69e0*/  BSYNC B0 ;  /* 0x0000000000007941 */ /* 0x000fea0003800000 */
.L_x_117:
[----:B------:R2:W3:Y:S01]  /*69f0*/  @P0 LDS.128 R16, [R78+UR44+0x400] ;  /* 0x0004002c4e100984 */ /* 0x0004e20008000c00 */
[----:B------:R-:W-:Y:S01]  /*6a00*/  UIADD3 UR4, UPT, UPT, UR44, 0x1b8, URZ ;  /* 0x000001b82c047890 */ /* 0x000fe2000fffe0ff */
[----:B------:R-:W-:Y:S02]  /*6a10*/  LOP3.LUT R82, R82, 0x1, RZ, 0x3c, !PT ;  /* 0x0000000152527812 */ /* 0x000fe400078e3cff */
[----:B------:R2:W1:Y:S01]  /*6a20*/  @P0 LDS.128 R64, [R77+0x10] ;  /* 0x000010004d400984 */ /* 0x0004620000000c00 */
[----:B------:R-:W-:Y:S01]  /*6a30*/  UPRMT UR4, UR48, 0x654, UR4 ;  /* 0x0000065430047896 */ /* 0x000fe20008000004 */
[----:B------:R-:W-:Y:S01]  /*6a40*/  @!PT LDS RZ, [RZ] ;  /* 0x00000000fffff984 */ /* 0x000fe20000000800 */
[----:B------:R-:W-:Y:S01]  /*6a50*/  @!PT LDS RZ, [RZ] ;  /* 0x00000000fffff984 */ /* 0x000fe20000000800 */
[----:B------:R-:W-:Y:S01]  /*6a60*/  @!PT LDS RZ, [RZ] ;  /* 0x00000000fffff984 */ /* 0x000fe20000000800 */
[----:B------:R-:W-:Y:S01]  /*6a70*/  @!PT LDS RZ, [RZ] ;  /* 0x00000000fffff984 */ /* 0x000fe20000000800 */
[----:B------:R5:W-:Y:S06]  /*6a80*/  MEMBAR.ALL.CTA ;  /* 0x0000000000007992 */ /* 0x000bec0000008000 */
[----:B-----5:R-:W5:Y:S02]  /*6a90*/  FENCE.VIEW.ASYNC.S ;  /* 0x00000000000073c6 */ /* 0x020f640000000000 */
[----:B-----5:R-:W-:Y:S03]  /*6aa0*/  SYNCS.ARRIVE.TRANS64.RED.A1T0 RZ, [UR4], RZ ;  /* 0x000000ffffff79a7 */ /* 0x020fe60008100404 */
.L_x_116:
[----:B------:R-:W-:Y:S05]  /*6ab0*/  BSYNC B1 ;  /* 0x0000000000017941 */ /* 0x000fea0003800000 */
.L_x_115:
[----:B-1----:R-:W-:Y:S04]  /*6ac0*/  SHF.R.U32.HI R0, RZ, 0x15, R2 ;  /* 0x00000015ff007819 */ /* 0x002fe80000011602 */
[----:B------:R-:W-:Y:S01]  /*6ad0*/  LOP3.LUT P0, RZ, R0, 0x3, R80, 0x48, !PT ;  /* 0x0000000300ff7812 */ /* 0x000fe20007804850 */
[----:B------:R-:W-:Y:S01]  /*6ae0*/  @!UPT UIADD3 URZ, UPT, UPT, URZ, URZ, URZ ;  /* 0x000000fffffff290 */ /* 0x000fe2000fffe0ff */
[----:B------:R-:W-:Y:S11]  /*6af0*/  @P4 BRA `(.L_x_120) ;  /* 0x0000000000084947 */ /* 0x000ff60003800000 */
[----:B------:R-:W1:Y:S02]  /*6b00*/  SYNCS.PHASECHK.TRANS64.TRYWAIT P1, [R22+URZ+0x1f0], R3 ;  /* 0x0001f003160075a7 */ /* 0x000e6400080211ff */
[----:B-1----:R-:W-:Y:S05]  /*6b10*/  @!P1 BRA `(.L_x_121) ;  /* 0x0000001c00409947 */ /* 0x002fea0003800000 */
.L_x_120:
[----:B------:R-:W-:Y:S05]  /*6b20*/  @!P0 BRA `(.L_x_122) ;  /* 0x0000000000408947 */ /* 0x000fea0003800000 */
[----:B------:R-:W1:Y:S01]  /*6b30*/  LDCU.64 UR8, c[0x4][0x70] ;  /* 0x01000e00ff0877ac */ /* 0x000e620008000a00 */
[----:B------:R-:W-:Y:S01]  /*6b40*/  MOV R15, 0x0 ;  /* 0x00000000000f7802 */ /* 0x000fe20000000f00 */
[----:B------:R-:W-:Y:S02]  /*6b50*/  HFMA2 R12, -RZ, RZ, 0, 5.9604644775390625e-08 ;  /* 0x00000001ff0c7431 */ /* 0x000fe400000001ff */
[----:B------:R-:W-:Y:S02]  /*6b60*/  IMAD.MOV.U32 R8, RZ, RZ, 0x192 ;  /* 0x00000192ff087424 */ /* 0x000fe400078e00ff */
[----:B------:R-:W-:Y:S01]  /*6b70*/  IMAD.MOV.U32 R13, RZ, RZ, RZ ;  /* 0x000000ffff0d7224 */ /* 0x000fe200078e00ff */
[----:B------:R-:W5:Y:S01]  /*6b80*/  LDCU.64 UR6, c[0x4][0x78] ;  /* 0x01000f00ff0677ac */ /* 0x000f620008000a00 */
[----:B------:R-:W2:Y:S01]  /*6b90*/  LDC.64 R14, c[0x4][R15] ;  /* 0x010000000f0e7b82 */ /* 0x000ea20000000a00 */
[----:B------:R-:W3:Y:S01]  /*6ba0*/  LDCU.64 UR4, c[0x4][0x10] ;  /* 0x01000200ff0477ac */ /* 0x000ee20008000a00 */
[----:B-1----:R-:W-:Y:S01]  /*6bb0*/  MOV R5, UR9 ;  /* 0x0000000900057c02 */ /* 0x002fe20008000f00 */
[----:B------:R-:W-:Y:S01]  /*6bc0*/  IMAD.U32 R4, RZ, RZ, UR8 ;  /* 0x00000008ff047e24 */ /* 0x000fe2000f8e00ff */
[----:B-----5:R-:W-:Y:S01]  /*6bd0*/  MOV R7, UR7 ;  /* 0x0000000700077c02 */ /* 0x020fe20008000f00 */
[----:B------:R-:W-:Y:S01]  /*6be0*/  IMAD.U32 R6, RZ, RZ, UR6 ;  /* 0x00000006ff067e24 */ /* 0x000fe2000f8e00ff */
[----:B---3--:R-:W-:Y:S01]  /*6bf0*/  MOV R11, UR5 ;  /* 0x00000005000b7c02 */ /* 0x008fe20008000f00 */
[----:B------:R-:W-:Y:S02]  /*6c00*/  IMAD.U32 R10, RZ, RZ, UR4 ;  /* 0x00000004ff0a7e24 */ /* 0x000fe4000f8e00ff */
[----:B------:R-:W-:Y:S07]  /*6c10*/  LEPC R20, `(.L_x_122) ;  /* 0x000000001014794e */ /* 0x000fee0000000000 */
[----:B--2-4-:R-:W-:Y:S05]  /*6c20*/  CALL.ABS.NOINC R14 ;  /* 0x000000000e007343 */ /* 0x014fea0003c00000 */
.L_x_122:
[----:B------:R-:W-:Y:S01]  /*6c30*/  LOP3.LUT P0, RZ, R76, 0x60, RZ, 0xc0, !PT ;  /* 0x000000604cff7812 */ /* 0x000fe2000780c0ff */
[----:B------:R-:W-:Y:S05]  /*6c40*/  WARPSYNC.ALL ;  /* 0x0000000000007948 */ /* 0x000fea0003800000 */
[----:B------:R-:W-:Y:S01]  /*6c50*/  R2UR UR4, R2 ;  /* 0x00000000020472ca */ /* 0x000fe200000e0000 */
[----:B------:R-:W-:Y:S01]  /*6c60*/  BSSY.RECONVERGENT B0, `(.L_x_123) ;  /* 0x000009f000007945 */ /* 0x000fe20003800200 */
[-C--:B---3--:R-:W-:Y:S02]  /*6c70*/  F2FP.F16.E5M2.UNPACK_B R2, R16.reuse ;  /* 0x00000010ff02723e */ /* 0x088fe400020004ff */
[----:B------:R-:W-:Y:S02]  /*6c80*/  F2FP.F16.E5M2.UNPACK_B R16, R16.H1 ;  /* 0x00000010ff10723e */ /* 0x000fe400030004ff */
[----:B------:R-:W-:Y:S01]  /*6c90*/  R2UR UR5, R22 ;  /* 0x00000000160572ca */ /* 0x000fe200000e0000 */
[----:B------:R-:W-:Y:S01]  /*6ca0*/  HADD2.F32 R0, -RZ, R2.H0_H0 ;  /* 0x20000002ff007230 */ /* 0x000fe20000004100 */
[-C--:B------:R-:W-:Y:S01]  /*6cb0*/  F2FP.F16.E5M2.UNPACK_B R42, R17.reuse ;  /* 0x00000011ff2a723e */ /* 0x080fe200020004ff */
[--C-:B------:R-:W-:Y:S01]  /*6cc0*/  HADD2.F32 R3, -RZ, R16.reuse.H0_H0 ;  /* 0x20000010ff037230 */ /* 0x100fe20000004100 */
[----:B------:R-:W-:Y:S01]  /*6cd0*/  F2FP.F16.E5M2.UNPACK_B R44, R17.H1 ;  /* 0x00000011ff2c723e */ /* 0x000fe200030004ff */
[----:B------:R-:W-:Y:S01]  /*6ce0*/  HADD2.F32 R40, -RZ, R16.H1_H1 ;  /* 0x30000010ff287230 */ /* 0x000fe20000004100 */
[-C--:B------:R-:W-:Y:S01]  /*6cf0*/  F2FP.F16.E5M2.UNPACK_B R46, R18.reuse ;  /* 0x00000012ff2e723e */ /* 0x080fe200020004ff */
[----:B------:R-:W-:Y:S01]  /*6d00*/  HADD2.F32 R2, -RZ, R2.H1_H1 ;  /* 0x30000002ff027230 */ /* 0x000fe20000004100 */
[----:B------:R-:W-:Y:S01]  /*6d10*/  F2FP.F16.E5M2.UNPACK_B R48, R18.H1 ;  /* 0x00000012ff30723e */ /* 0x000fe200030004ff */
[--C-:B------:R-:W-:Y:S01]  /*6d20*/  HADD2.F32 R41, -RZ, R42.reuse.H0_H0 ;  /* 0x2000002aff297230 */ /* 0x100fe20000004100 */
[-C--:B------:R-:W-:Y:S01]  /*6d30*/  F2FP.F16.E5M2.UNPACK_B R50, R19.reuse ;  /* 0x00000013ff32723e */ /* 0x080fe200020004ff */
[----:B------:R-:W-:Y:S01]  /*6d40*/  HADD2.F32 R42, -RZ, R42.H1_H1 ;  /* 0x3000002aff2a7230 */ /* 0x000fe20000004100 */
[----:B------:R-:W-:Y:S01]  /*6d50*/  F2FP.F16.E5M2.UNPACK_B R52, R19.H1 ;  /* 0x00000013ff34723e */ /* 0x000fe200030004ff */
[----:B------:R-:W-:Y:S01]  /*6d60*/  HADD2.F32 R43, -RZ, R44.H0_H0 ;  /* 0x2000002cff2b7230 */ /* 0x000fe20000004100 */
[----:B------:R-:W-:Y:S01]  /*6d70*/  LDTM.16dp32bit_t0_t15.x32 R4, tmem[UR4] ;  /* 0x00000004000479ee */ /* 0x000fe20008a80000 */
[----:B------:R-:W1:Y:S01]  /*6d80*/  LDTM.16dp32bit_t16_t31.x32 R4, tmem[UR4+0x20] ;  /* 0x00002004000479ee */ /* 0x000e620008aa0000 */
[----:B------:R-:W-:Y:S01]  /*6d90*/  NOP ;  /* 0x0000000000007918 */ /* 0x000fe20000000000 */
[----:B------:R-:W-:Y:S01]  /*6da0*/  UIADD3 UR4, UPT, UPT, UR5, 0x210, URZ ;  /* 0x0000021005047890 */ /* 0x000fe2000fffe0ff */
[--C-:B------:R-:W-:Y:S01]  /*6db0*/  HADD2.F32 R45, -RZ, R46.reuse.H0_H0 ;  /* 0x2000002eff2d7230 */ /* 0x100fe20000004100 */
[----:B------:R-:W-:Y:S01]  /*6dc0*/  F2FP.F16.E5M2.UNPACK_B R54, R64 ;  /* 0x00000040ff36723e */ /* 0x000fe200020004ff */
[----:B------:R-:W-:Y:S01]  /*6dd0*/  HADD2.F32 R46, -RZ, R46.H1_H1 ;  /* 0x3000002eff2e7230 */ /* 0x000fe20000004100 */
[----:B------:R-:W-:Y:S01]  /*6de0*/  UPRMT UR4, UR48, 0x654, UR4 ;  /* 0x0000065430047896 */ /* 0x000fe20008000004 */
[--C-:B------:R-:W-:Y:S01]  /*6df0*/  HADD2.F32 R49, -RZ, R50.reuse.H0_H0 ;  /* 0x20000032ff317230 */ /* 0x100fe20000004100 */
[-C--:B------:R-:W-:Y:S01]  /*6e00*/  F2FP.F16.E5M2.UNPACK_B R58, R65.reuse ;  /* 0x00000041ff3a723e */ /* 0x080fe200020004ff */
[----:B------:R-:W-:Y:S01]  /*6e10*/  HADD2.F32 R50, -RZ, R50.H1_H1 ;  /* 0x30000032ff327230 */ /* 0x000fe20000004100 */
[----:B------:R-:W-:Y:S01]  /*6e20*/  F2FP.F16.E5M2.UNPACK_B R62, R66 ;  /* 0x00000042ff3e723e */ /* 0x000fe200020004ff */
[--C-:B------:R-:W-:Y:S01]  /*6e30*/  HADD2.F32 R53, -RZ, R54.reuse.H0_H0 ;  /* 0x20000036ff357230 */ /* 0x100fe20000004100 */
[----:B------:R-:W-:Y:S01]  /*6e40*/  F2FP.F16.E5M2.UNPACK_B R56, R64.H1 ;  /* 0x00000040ff38723e */ /* 0x000fe200030004ff */
[----:B------:R-:W-:Y:S01]  /*6e50*/  HADD2.F32 R54, -RZ, R54.H1_H1 ;  /* 0x30000036ff367230 */ /* 0x000fe20000004100 */
[----:B------:R-:W-:Y:S01]  /*6e60*/  F2FP.F16.E5M2.UNPACK_B R60, R65.H1 ;  /* 0x00000041ff3c723e */ /* 0x000fe200030004ff */
[----:B-1----:R-:W-:Y:S01]  /*6e70*/  SYNCS.ARRIVE.TRANS64.RED.A1T0 RZ, [UR4], RZ ;  /* 0x000000ffffff79a7 */ /* 0x002fe20008100404 */
[--C-:B------:R-:W-:Y:S01]  /*6e80*/  HADD2.F32 R57, -RZ, R58.reuse.H0_H0 ;  /* 0x2000003aff397230 */ /* 0x100fe20000004100 */
[-C--:B------:R-:W-:Y:S01]  /*6e90*/  F2FP.F16.E5M2.UNPACK_B R65, R67.reuse ;  /* 0x00000043ff41723e */ /* 0x080fe200020004ff */
[----:B------:R-:W-:Y:S01]  /*6ea0*/  HADD2.F32 R58, -RZ, R58.H1_H1 ;  /* 0x3000003aff3a7230 */ /* 0x000fe20000004100 */
[----:B------:R-:W-:Y:S01]  /*6eb0*/  F2FP.F16.E5M2.UNPACK_B R64, R66.H1 ;  /* 0x00000042ff40723e */ /* 0x000fe200030004ff */
[--C-:B------:R-:W-:Y:S01]  /*6ec0*/  HADD2.F32 R61, -RZ, R62.reuse.H0_H0 ;  /* 0x2000003eff3d7230 */ /* 0x100fe20000004100 */
[----:B------:R-:W-:Y:S01]  /*6ed0*/  F2FP.F16.E5M2.UNPACK_B R67, R67.H1 ;  /* 0x00000043ff43723e */ /* 0x000fe200030004ff */
[----:B------:R-:W-:Y:S01]  /*6ee0*/  HADD2.F32 R62, -RZ, R62.H1_H1 ;  /* 0x3000003eff3e7230 */ /* 0x000fe20000004100 */
[----:B------:R-:W-:Y:S01]  /*6ef0*/  IADD3 R36, PT, PT, R36, 0x1, RZ ;  /* 0x0000000124247810 */ /* 0x000fe20007ffe0ff */
[C---:B----4-:R-:W-:Y:S01]  /*6f00*/  FMUL R4, R38.reuse, R4 ;  /* 0x0000000426047220 */ /* 0x050fe20000400000 */
[C---:B------:R-:W-:Y:S01]  /*6f10*/  FMUL R5, R38.reuse, R5 ;  /* 0x0000000526057220 */ /* 0x040fe20000400000 */
[C---:B------:R-:W-:Y:S01]  /*6f20*/  FMUL R8, R38.reuse, R8 ;  /* 0x0000000826087220 */ /* 0x040fe20000400000 */
[C---:B------:R-:W-:Y:S01]  /*6f30*/  FMUL R9, R38.reuse, R9 ;  /* 0x0000000926097220 */ /* 0x040fe20000400000 */
[C---:B------:R-:W-:Y:S01]  /*6f40*/  FFMA R4, R39.reuse, R0, R4 ;  /* 0x0000000027047223 */ /* 0x040fe20000000004 */
[C---:B------:R-:W-:Y:S01]  /*6f50*/  FFMA R5, R39.reuse, R2, R5 ;  /* 0x0000000227057223 */ /* 0x040fe20000000005 */
[C---:B------:R-:W-:Y:S01]  /*6f60*/  FMUL R12, R38.reuse, R12 ;  /* 0x0000000c260c7220 */ /* 0x040fe20000400000 */
        /* <DEDUP_REMOVED lines=10> */
[----:B------:R-:W-:Y:S02]  /*7010*/  HADD2.F32 R44, -RZ, R44.H1_H1 ;  /* 0x3000002cff2c7230 */ /* 0x000fe40000004100 */
[C---:B------:R-:W-:Y:S01]  /*7020*/  FMUL R10, R38.reuse, R10 ;  /* 0x0000000a260a7220 */ /* 0x040fe20000400000 */
[C---:B------:R-:W-:Y:S01]  /*7030*/  FFMA R6, R39.reuse, R3, R6 ;  /* 0x0000000327067223 */ /* 0x040fe20000000006 */
[C---:B------:R-:W-:Y:S01]  /*7040*/  FFMA R7, R39.reuse, R40, R7 ;  /* 0x0000002827077223 */ /* 0x040fe20000000007 */
[C---:B------:R-:W-:Y:S01]  /*7050*/  FFMA R8, R39.reuse, R41, R8 ;  /* 0x0000002927087223 */ /* 0x040fe20000000008 */
[C---:B------:R-:W-:Y:S01]  /*7060*/  FFMA R9, R39.reuse, R42, R9 ;  /* 0x0000002a27097223 */ /* 0x040fe20000000009 */
[----:B------:R-:W-:Y:S01]  /*7070*/  FFMA R10, R39, R43, R10 ;  /* 0x0000002b270a7223 */ /* 0x000fe2000000000a */
[--C-:B------:R-:W-:Y:S01]  /*7080*/  HADD2.F32 R40, -RZ, R65.reuse.H0_H0 ;  /* 0x20000041ff287230 */ /* 0x100fe20000004100 */
[----:B------:R-:W-:Y:S01]  /*7090*/  F2FP.SATFINITE.E5M2.F32.PACK_AB_MERGE_C R86, R7, R6, RZ ;  /* 0x000000060756723e */ /* 0x000fe200048060ff */
[C---:B------:R-:W-:Y:S01]  /*70a0*/  FMUL R7, R38.reuse, R24 ;  /* 0x0000001826077220 */ /* 0x040fe20000400000 */
[C---:B------:R-:W-:Y:S01]  /*70b0*/  FMUL R24, R38.reuse, R29 ;  /* 0x0000001d26187220 */ /* 0x040fe20000400000 */
[C---:B------:R-:W-:Y:S01]  /*70c0*/  FMUL R29, R38.reuse, R34 ;  /* 0x00000022261d7220 */ /* 0x040fe20000400000 */
[----:B------:R-:W-:Y:S02]  /*70d0*/  HADD2.F32 R65, -RZ, R65.H1_H1 ;  /* 0x30000041ff417230 */ /* 0x000fe40000004100 */
[C---:B------:R-:W-:Y:S01]  /*70e0*/  FMUL R11, R38.reuse, R11 ;  /* 0x0000000b260b7220 */ /* 0x040fe20000400000 */
[--C-:B------:R-:W-:Y:S02]  /*70f0*/  HADD2.F32 R47, -RZ, R48.reuse.H0_H0 ;  /* 0x20000030ff2f7230 */ /* 0x100fe40000004100 */
[C---:B------:R-:W-:Y:S01]  /*7100*/  FMUL R14, R38.reuse, R14 ;  /* 0x0000000e260e7220 */ /* 0x040fe20000400000 */
[----:B------:R-:W-:Y:S02]  /*7110*/  HADD2.F32 R48, -RZ, R48.H1_H1 ;  /* 0x30000030ff307230 */ /* 0x000fe40000004100 */
[C---:B------:R-:W-:Y:S01]  /*7120*/  FFMA R11, R39.reuse, R44, R11 ;  /* 0x0000002c270b7223 */ /* 0x040fe2000000000b */
[C---:B------:R-:W-:Y:S01]  /*7130*/  FFMA R12, R39.reuse, R45, R12 ;  /* 0x0000002d270c7223 */ /* 0x040fe2000000000c */
[C---:B------:R-:W-:Y:S01]  /*7140*/  FFMA R13, R39.reuse, R46, R13 ;  /* 0x0000002e270d7223 */ /* 0x040fe2000000000d */
[----:B------:R-:W-:Y:S01]  /*7150*/  FFMA R14, R39, R47, R14 ;  /* 0x0000002f270e7223 */ /* 0x000fe2000000000e */
[C---:B------:R-:W-:Y:S01]  /*7160*/  FMUL R15, R38.reuse, R15 ;  /* 0x0000000f260f7220 */ /* 0x040fe20000400000 */
[--C-:B------:R-:W-:Y:S01]  /*7170*/  HADD2.F32 R51, -RZ, R52.reuse.H0_H0 ;  /* 0x20000034ff337230 */ /* 0x100fe20000004100 */
[----:B------:R-:W-:Y:S01]  /*7180*/  F2FP.SATFINITE.E5M2.F32.PACK_AB_MERGE_C R10, R11, R10, RZ ;  /* 0x0000000a0b0a723e */ /* 0x000fe200048060ff */
[----:B------:R-:W-:Y:S02]  /*7190*/  HADD2.F32 R52, -RZ, R52.H1_H1 ;  /* 0x30000034ff347230 */ /* 0x000fe40000004100 */
[C---:B------:R-:W-:Y:S01]  /*71a0*/  FFMA R15, R39.reuse, R48, R15 ;  /* 0x00000030270f7223 */ /* 0x040fe2000000000f */
[C---:B------:R-:W-:Y:S01]  /*71b0*/  FFMA R16, R39.reuse, R49, R16 ;  /* 0x0000003127107223 */ /* 0x040fe20000000010 */
[C---:B------:R-:W-:Y:S01]  /*71c0*/  FFMA R17, R39.reuse, R50, R17 ;  /* 0x0000003227117223 */ /* 0x040fe20000000011 */
[C---:B------:R-:W-:Y:S01]  /*71d0*/  FMUL R18, R38.reuse, R18 ;  /* 0x0000001226127220 */ /* 0x040fe20000400000 */
[C---:B------:R-:W-:Y:S01]  /*71e0*/  FMUL R19, R38.reuse, R19 ;  /* 0x0000001326137220 */ /* 0x040fe20000400000 */
[--C-:B------:R-:W-:Y:S02]  /*71f0*/  HADD2.F32 R55, -RZ, R56.reuse.H0_H0 ;  /* 0x20000038ff377230 */ /* 0x100fe40000004100 */
[C---:B------:R-:W-:Y:S01]  /*7200*/  FMUL R3, R38.reuse, R22 ;  /* 0x0000001626037220 */ /* 0x040fe20000400000 */
[C---:B------:R-:W-:Y:S01]  /*7210*/  FFMA R18, R39.reuse, R51, R18 ;  /* 0x0000003327127223 */ /* 0x040fe20000000012 */
[----:B------:R-:W-:Y:S02]  /*7220*/  HADD2.F32 R56, -RZ, R56.H1_H1 ;  /* 0x30000038ff387230 */ /* 0x000fe40000004100 */
[C---:B------:R-:W-:Y:S01]  /*7230*/  FFMA R19, R39.reuse, R52, R19 ;  /* 0x0000003427137223 */ /* 0x040fe20000000013 */
[C---:B------:R-:W-:Y:S01]  /*7240*/  FMUL R6, R38.reuse, R23 ;  /* 0x0000001726067220 */ /* 0x040fe20000400000 */
[C---:B------:R-:W-:Y:S01]  /*7250*/  FFMA R0, R39.reuse, R53, R0 ;  /* 0x0000003527007223 */ /* 0x040fe20000000000 */
[C---:B------:R-:W-:Y:S01]  /*7260*/  FFMA R2, R39.reuse, R54, R2 ;  /* 0x0000003627027223 */ /* 0x040fe20000000002 */
[--C-:B------:R-:W-:Y:S02]  /*7270*/  HADD2.F32 R59, -RZ, R60.reuse.H0_H0 ;  /* 0x2000003cff3b7230 */ /* 0x100fe40000004100 */
[C---:B------:R-:W-:Y:S01]  /*7280*/  FFMA R3, R39.reuse, R55, R3 ;  /* 0x0000003727037223 */ /* 0x040fe20000000003 */
[----:B------:R-:W-:Y:S02]  /*7290*/  HADD2.F32 R60, -RZ, R60.H1_H1 ;  /* 0x3000003cff3c7230 */ /* 0x000fe40000004100 */
[C---:B------:R-:W-:Y:S01]  /*72a0*/  FMUL R21, R38.reuse, R26 ;  /* 0x0000001a26157220 */ /* 0x040fe20000400000 */
[C---:B------:R-:W-:Y:S01]  /*72b0*/  FMUL R22, R38.reuse, R27 ;  /* 0x0000001b26167220 */ /* 0x040fe20000400000 */
[C---:B------:R-:W-:Y:S01]  /*72c0*/  FFMA R6, R39.reuse, R56, R6 ;  /* 0x0000003827067223 */ /* 0x040fe20000000006 */
[C---:B------:R-:W-:Y:S01]  /*72d0*/  FFMA R7, R39.reuse, R57, R7 ;  /* 0x0000003927077223 */ /* 0x040fe20000000007 */
[C---:B------:R-:W-:Y:S01]  /*72e0*/  FMUL R23, R38.reuse, R28 ;  /* 0x0000001c26177220 */ /* 0x040fe20000400000 */
[C---:B------:R-:W-:Y:S01]  /*72f0*/  FFMA R20, R39.reuse, R58, R20 ;  /* 0x0000003a27147223 */ /* 0x040fe20000000014 */
[--C-:B------:R-:W-:Y:S02]  /*7300*/  HADD2.F32 R63, -RZ, R64.reuse.H0_H0 ;  /* 0x20000040ff3f7230 */ /* 0x100fe40000004100 */
[C---:B------:R-:W-:Y:S01]  /*7310*/  FFMA R21, R39.reuse, R59, R21 ;  /* 0x0000003b27157223 */ /* 0x040fe20000000015 */
[----:B------:R-:W-:Y:S02]  /*7320*/  HADD2.F32 R64, -RZ, R64.H1_H1 ;  /* 0x30000040ff407230 */ /* 0x000fe40000004100 */
[C---:B------:R-:W-:Y:S01]  /*7330*/  FFMA R22, R39.reuse, R60, R22 ;  /* 0x0000003c27167223 */ /* 0x040fe20000000016 */
[C---:B------:R-:W-:Y:S01]  /*7340*/  FMUL R26, R38.reuse, R31 ;  /* 0x0000001f261a7220 */ /* 0x040fe20000400000 */
[C---:B------:R-:W-:Y:S01]  /*7350*/  FMUL R27, R38.reuse, R32 ;  /* 0x00000020261b7220 */ /* 0x040fe20000400000 */
[C---:B------:R-:W-:Y:S01]  /*7360*/  FFMA R23, R39.reuse, R61, R23 ;  /* 0x0000003d27177223 */ /* 0x040fe20000000017 */
[----:B------:R-:W-:Y:S01]  /*7370*/  FMUL R28, R38, R33 ;  /* 0x00000021261c7220 */ /* 0x000fe20000400000 */
[C---:B------:R-:W-:Y:S01]  /*7380*/  FFMA R24, R39.reuse, R62, R24 ;  /* 0x0000003e27187223 */ /* 0x040fe20000000018 */
[--C-:B------:R-:W-:Y:S02]  /*7390*/  HADD2.F32 R66, -RZ, R67.reuse.H0_H0 ;  /* 0x20000043ff427230 */ /* 0x100fe40000004100 */
[C---:B------:R-:W-:Y:S01]  /*73a0*/  FFMA R25, R39.reuse, R63, R25 ;  /* 0x0000003f27197223 */ /* 0x040fe20000000019 */
[----:B------:R-:W-:Y:S02]  /*73b0*/  HADD2.F32 R67, -RZ, R67.H1_H1 ;  /* 0x30000043ff437230 */ /* 0x000fe40000004100 */
[----:B------:R-:W-:Y:S01]  /*73c0*/  FFMA R26, R39, R64, R26 ;  /* 0x00000040271a7223 */ /* 0x000fe2000000001a */
[----:B------:R-:W-:Y:S01]  /*73d0*/  F2FP.SATFINITE.E5M2.F32.PACK_AB_MERGE_C R14, R15, R14, RZ ;  /* 0x0000000e0f0e723e */ /* 0x000fe200048060ff */
[----:B------:R-:W-:Y:S01]  /*73e0*/  FFMA R27, R39, R40, R27 ;  /* 0x00000028271b7223 */ /* 0x000fe2000000001b */
[----:B------:R-:W-:Y:S01]  /*73f0*/  F2FP.SATFINITE.E5M2.F32.PACK_AB_MERGE_C R18, R19, R18, RZ ;  /* 0x000000121312723e */ /* 0x000fe200048060ff */
[C---:B------:R-:W-:Y:S01]  /*7400*/  FFMA R28, R39.reuse, R65, R28 ;  /* 0x00000041271c7223 */ /* 0x040fe2000000001c */
[C---:B------:R-:W-:Y:S01]  /*7410*/  FFMA R29, R39.reuse, R66, R29 ;  /* 0x00000042271d7223 */ /* 0x040fe2000000001d */
[----:B------:R-:W-:Y:S01]  /*7420*/  FFMA R30, R39, R67, R30 ;  /* 0x00000043271e7223 */ /* 0x000fe2000000001e */
[----:B------:R-:W-:Y:S02]  /*7430*/  F2FP.SATFINITE.E5M2.F32.PACK_AB_MERGE_C R32, R5, R4, R86 ;  /* 0x000000040520723e */ /* 0x000fe40004806056 */
[----:B------:R-:W-:Y:S02]  /*7440*/  F2FP.SATFINITE.E5M2.F32.PACK_AB_MERGE_C R33, R9, R8, R10 ;  /* 0x000000080921723e */ /* 0x000fe4000480600a */
[----:B------:R-:W-:Y:S02]  /*7450*/  F2FP.SATFINITE.E5M2.F32.PACK_AB_MERGE_C R34, R13, R12, R14 ;  /* 0x0000000c0d22723e */ /* 0x000fe4000480600e */
[----:B------:R-:W-:Y:S02]  /*7460*/  F2FP.SATFINITE.E5M2.F32.PACK_AB_MERGE_C R35, R17, R16, R18 ;  /* 0x000000101123723e */ /* 0x000fe40004806012 */
[----:B------:R-:W-:Y:S02]  /*7470*/  F2FP.SATFINITE.E5M2.F32.PACK_AB_MERGE_C R3, R6, R3, RZ ;  /* 0x000000030603723e */ /* 0x000fe400048060ff */
[----:B------:R-:W-:Y:S01]  /*7480*/  F2FP.SATFINITE.E5M2.F32.PACK_AB_MERGE_C R5, R22, R21, RZ ;  /* 0x000000151605723e */ /* 0x000fe200048060ff */
[----:B------:R1:W-:Y:S01]  /*7490*/  STS.128 [R78+UR44+0x1400], R32 ;  /* 0x001400204e007988 */ /* 0x0003e20008000c2c */
[----:B------:R-:W-:Y:S02]  /*74a0*/  F2FP.SATFINITE.E5M2.F32.PACK_AB_MERGE_C R6, R26, R25, RZ ;  /* 0x000000191a06723e */ /* 0x000fe400048060ff */
[----:B------:R-:W-:Y:S02]  /*74b0*/  F2FP.SATFINITE.E5M2.F32.PACK_AB_MERGE_C R29, R30, R29, RZ ;  /* 0x0000001d1e1d723e */ /* 0x000fe400048060ff */
[----:B------:R-:W-:Y:S02]  /*74c0*/  F2FP.SATFINITE.E5M2.F32.PACK_AB_MERGE_C R5, R20, R7, R5 ;  /* 0x000000071405723e */ /* 0x000fe40004806005 */
[----:B------:R-:W-:Y:S02]  /*74d0*/  F2FP.SATFINITE.E5M2.F32.PACK_AB_MERGE_C R4, R2, R0, R3 ;  /* 0x000000000204723e */ /* 0x000fe40004806003 */
[----:B------:R-:W-:Y:S02]  /*74e0*/  F2FP.SATFINITE.E5M2.F32.PACK_AB_MERGE_C R6, R24, R23, R6 ;  /* 0x000000171806723e */ /* 0x000fe40004806006 */
[----:B------:R-:W-:Y:S05]  /*74f0*/  F2FP.SATFINITE.E5M2.F32.PACK_AB_MERGE_C R7, R28, R27, R29 ;  /* 0x0000001b1c07723e */ /* 0x000fea000480601d */
[----:B------:R1:W-:Y:S01]  /*7500*/  STS.128 [R77+0x1010], R4 ;  /* 0x001010044d007388 */ /* 0x0003e20000000c00 */
[----:B------:R-:W-:Y:S01]  /*7510*/  @!PT LDS RZ, [RZ] ;  /* 0x00000000fffff984 */ /* 0x000fe20000000800 */
[----:B------:R-:W-:Y:S01]  /*7520*/  @!PT LDS RZ, [RZ] ;  /* 0x00000000fffff984 */ /* 0x000fe20000000800 */
[----:B------:R-:W-:Y:S01]  /*7530*/  @!PT LDS RZ, [RZ] ;  /* 0x00000000fffff984 */ /* 0x000fe20000000800 */
[----:B------:R-:W-:Y:S01]  /*7540*/  @!PT LDS RZ, [RZ] ;  /* 0x00000000fffff984 */ /* 0x000fe20000000800 */
[----:B------:R3:W-:Y:S07]  /*7550*/  MEMBAR.ALL.CTA ;  /* 0x0000000000007992 */ /* 0x0007ee0000008000 */
[----:B---3--:R-:W3:Y:S02]  /*7560*/  FENCE.VIEW.ASYNC.S ;  /* 0x00000000000073c6 */ /* 0x008ee40000000000 */
[----:B---3--:R-:W-:Y:S06]  /*7570*/  BAR.SYNC.DEFER_BLOCKING 0x1, 0x80 ;  /* 0x0042000000007b1d */ /* 0x008fec0000010000 */
[----:B------:R-:W-:Y:S05]  /*7580*/  @P0 BRA `(.L_x_124) ;  /* 0x0000000000300947 */ /* 0x000fea0003800000 */
[----:B------:R-:W-:Y:S02]  /*7590*/  UIADD3 UR4, UPT, UPT, UR44, 0x1400, URZ ;  /* 0x000014002c047890 */ /* 0x000fe4000fffe0ff */
[----:B------:R-:W-:Y:S02]  /*75a0*/  USHF.L.U32 UR9, UR45, 0x6, URZ ;  /* 0x000000062d097899 */ /* 0x000fe400080006ff */
[----:B------:R-:W-:Y:S02]  /*75b0*/  USHF.L.U32 UR10, UR46, 0x6, URZ ;  /* 0x000000062e0a7899 */ /* 0x000fe400080006ff */
[----:B------:R-:W-:Y:S01]  /*75c0*/  MOV R85, UR4 ;  /* 0x0000000400557c02 */ /* 0x000fe20008000f00 */
[----:B------:R-:W-:Y:S01]  /*75d0*/  UIADD3 UR4, UP0, UPT, UR62, 0x680, URZ ;  /* 0x000006803e047890 */ /* 0x000fe2000ff1e0ff */
[----:B------:R-:W-:Y:S02]  /*75e0*/  UMOV UR11, UR36 ;  /* 0x00000024000b7c82 */ /* 0x000fe40008000000 */
[----:B------:R-:W-:Y:S01]  /*75f0*/  R2UR UR8, R85 ;  /* 0x00000000550872ca */ /* 0x000fe200000e0000 */
[----:B------:R-:W-:Y:S11]  /*7600*/  UIADD3.X UR5, UPT, UPT, URZ, UR63, URZ, UP0, !UPT ;  /* 0x0000003fff057290 */ /* 0x000ff600087fe4ff */
[----:B------:R-:W-:Y:S01]  /*7610*/  @!UPT UIADD3 URZ, UPT, UPT, URZ, URZ, URZ ;  /* 0x000000fffffff290 */ /* 0x000fe2000fffe0ff */
[----:B------:R3:W-:Y:S01]  /*7620*/  UTMASTG.3D [UR8], [UR4] ;  /* 0x00000008040073b5 */ /* 0x0007e20008010000 */
[----:B------:R0:W-:Y:S01]  /*7630*/  UTMACMDFLUSH ;  /* 0x00000000000079b7 */ /* 0x0001e20000000000 */
[----:B---3--:R-:W-:Y:S04]  /*7640*/  DEPBAR.LE SB0, 0x0 ;  /* 0x000080000000791a */ /* 0x008fe80000000000 */
.L_x_124:
[----:B------:R-:W-:Y:S05]  /*7650*/  BSYNC.RECONVERGENT B0 ;  /* 0x0000000000007941 */ /* 0x000fea0003800200 */
.L_x_123:
[----:B------:R-:W-:Y:S01]  /*7660*/  BAR.SYNC.DEFER_BLOCKING 0x1, 0x80 ;  /* 0x0042000000007b1d */ /* 0x000fe20000010000 */
[----:B------:R-:W-:Y:S01]  /*7670*/  ISETP.NE.AND P0, PT, R81, 0x2, PT ;  /* 0x000000025100780c */ /* 0x000fe20003f05270 */
[----:B------:R-:W-:Y:S01]  /*7680*/  UISETP.NE.AND UP0, UPT, UR47, URZ, UPT ;  /* 0x000000ff2f00728c */ /* 0x000fe2000bf05270 */
[----:B------:R-:W-:Y:S01]  /*7690*/  ISETP.NE.AND P1, PT, R36, 0x4, PT ;  /* 0x000000042400780c */ /* 0x000fe20003f25270 */
[----:B------:R-:W-:Y:S01]  /*76a0*/  UIADD3 UR45, UPT, UPT, UR37, UR57, URZ ;  /* 0x00000039252d7290 */ /* 0x000fe2000fffe0ff */
[----:B------:R-:W-:Y:S01]  /*76b0*/  SEL R2, RZ, 0x1, P0 ;  /* 0x00000001ff027807 */ /* 0x000fe20000000000 */
[----:B------:R-:W-:Y:S01]  /*76c0*/  UIADD3 UR46, UPT, UPT, UR38, UR60, URZ ;  /* 0x0000003c262e7290 */ /* 0x000fe2000fffe0ff */
[----:B------:R-:W-:Y:S02]  /*76d0*/  SEL R0, RZ, 0x1, P1 ;  /* 0x00000001ff007807 */ /* 0x000fe40000800000 */
[----:B------:R-:W-:Y:S02]  /*76e0*/  LOP3.LUT R83, R83, R2, RZ, 0x3c, !PT ;  /* 0x0000000253537212 */ /* 0x000fe400078e3cff */
[----:B------:R-:W-:Y:S02]  /*76f0*/  LOP3.LUT R84, R84, R0, RZ, 0x3c, !PT ;  /* 0x0000000054547212 */ /* 0x000fe400078e3cff */
[----:B------:R-:W-:Y:S02]  /*7700*/  SEL R81, R81, RZ, P0 ;  /* 0x000000ff51517207 */ /* 0x000fe40000000000 */
[----:B------:R-:W-:Y:S01]  /*7710*/  SEL R36, R36, RZ, P1 ;  /* 0x000000ff24247207 */ /* 0x000fe20000800000 */
[----:B------:R-:W-:Y:S01]  /*7720*/  UMOV UR36, UR51 ;  /* 0x0000003300247c82 */ /* 0x000fe20008000000 */
[----:B------:R-:W-:Y:S05]  /*7730*/  BRA.U UP0, `(.L_x_125) ;  /* 0xffffffe5002c7547 */ /* 0x000fea000b83ffff */
[----:B------:R-:W-:Y:S05]  /*7740*/  EXIT ;  /* 0x000000000000794d */ /* 0x000fea0003800000 */
.L_x_25:
[----:B---3--:R3:W4:Y:S02]  /*7750*/  SYNCS.PHASECHK.TRANS64.TRYWAIT P0, [R0+URZ+0x240], R2 ;  /* 0x00024002000075a7 */ /* 0x00872400080011ff */
[----:B----4-:R-:W-:Y:S05]  /*7760*/  @!P0 NANOSLEEP.SYNCS 0x989680 ;  /* 0x009896800000895d */ /* 0x010fea0003900000 */
[----:B------:R-:W4:Y:S02]  /*7770*/  @!P0 SYNCS.PHASECHK.TRANS64 P0, [R0+URZ+0x240], R2 ;  /* 0x00024002000085a7 */ /* 0x000f2400080010ff */
[----:B----4-:R-:W-:Y:S05]  /*7780*/  @!P0 BRA `(.L_x_25) ;  /* 0xfffffffc00f08947 */ /* 0x010fea000383ffff */
[----:B------:R-:W-:Y:S05]  /*7790*/  BRA `(.L_x_126) ;  /* 0xffffffa000d47947 */ /* 0x000fea000383ffff */
.L_x_28:
[----:B--2---:R-:W-:-:S07]  /*77a0*/  MOV R0, UR33 ;  /* 0x0000002100007c02 */ /* 0x004fce0008000f00 */
.L_x_127:
[----:B--2---:R2:W3:Y:S02]  /*77b0*/  SYNCS.PHASECHK.TRANS64.TRYWAIT P0, [R0+URZ+0xd8], R3 ;  /* 0x0000d803000075a7 */ /* 0x0044e400080011ff */
[----:B---3--:R-:W-:Y:S05]  /*77c0*/  @!P0 NANOSLEEP.SYNCS 0x989680 ;  /* 0x009896800000895d */ /* 0x008fea0003900000 */
[----:B------:R-:W3:Y:S02]  /*77d0*/  @!P0 SYNCS.PHASECHK.TRANS64 P0, [R0+URZ+0xd8], R3 ;  /* 0x0000d803000085a7 */ /* 0x000ee400080010ff */
[----:B---3--:R-:W-:Y:S05]  /*77e0*/  @!P0 BRA `(.L_x_127) ;  /* 0xfffffffc00f08947 */ /* 0x008fea000383ffff */
[----:B------:R-:W-:Y:S05]  /*77f0*/  BRA `(.L_x_27) ;  /* 0xffffffa4001c7947 */ /* 0x000fea000383ffff */
.L_x_35:
[----:B-1----:R-:W-:-:S07]  /*7800*/  MOV R0, UR17 ;  /* 0x0000001100007c02 */ /* 0x002fce0008000f00 */
.L_x_128:
[----:B-1----:R1:W2:Y:S02]  /*7810*/  SYNCS.PHASECHK.TRANS64.TRYWAIT P0, [R0+URZ+0xd8], R3 ;  /* 0x0000d803000075a7 */ /* 0x0022a400080011ff */
[----:B--2---:R-:W-:Y:S05]  /*7820*/  @!P0 NANOSLEEP.SYNCS 0x989680 ;  /* 0x009896800000895d */ /* 0x004fea0003900000 */
[----:B------:R-:W2:Y:S02]  /*7830*/  @!P0 SYNCS.PHASECHK.TRANS64 P0, [R0+URZ+0xd8], R3 ;  /* 0x0000d803000085a7 */ /* 0x000ea400080010ff */
[----:B--2---:R-:W-:Y:S05]  /*7840*/  @!P0 BRA `(.L_x_128) ;  /* 0xfffffffc00f08947 */ /* 0x004fea000383ffff */
[----:B------:R-:W-:Y:S05]  /*7850*/  BRA `(.L_x_34) ;  /* 0xffffffa400d87947 */ /* 0x000fea000383ffff */
.L_x_40:
[----:B-1----:R1:W2:Y:S02]  /*7860*/  SYNCS.PHASECHK.TRANS64.TRYWAIT P0, [R3+URZ+0x1d0], R0 ;  /* 0x0001d000030075a7 */ /* 0x0022a400080011ff */
[----:B--2---:R-:W-:Y:S05]  /*7870*/  @!P0 NANOSLEEP.SYNCS 0x989680 ;  /* 0x009896800000895d */ /* 0x004fea0003900000 */
[----:B------:R-:W2:Y:S02]  /*7880*/  @!P0 SYNCS.PHASECHK.TRANS64 P0, [R3+URZ+0x1d0], R0 ;  /* 0x0001d000030085a7 */ /* 0x000ea400080010ff */
[----:B--2---:R-:W-:Y:S05]  /*7890*/  @!P0 BRA `(.L_x_40) ;  /* 0xfffffffc00f08947 */ /* 0x004fea000383ffff */
[----:B------:R-:W-:Y:S05]  /*78a0*/  BRA `(.L_x_129) ;  /* 0xffffffa8007c7947 */ /* 0x000fea000383ffff */
.L_x_44:
[----:B------:R-:W-:-:S07]  /*78b0*/  MOV R0, UR4 ;  /* 0x0000000400007c02 */ /* 0x000fce0008000f00 */
.L_x_130:
[----:B-1----:R1:W2:Y:S02]  /*78c0*/  SYNCS.PHASECHK.TRANS64.TRYWAIT P0, [R0+URZ], R2 ;  /* 0x00000002000075a7 */ /* 0x0022a400080011ff */
[----:B--2---:R-:W-:Y:S05]  /*78d0*/  @!P0 NANOSLEEP.SYNCS 0x989680 ;  /* 0x009896800000895d */ /* 0x004fea0003900000 */
[----:B------:R-:W2:Y:S02]  /*78e0*/  @!P0 SYNCS.PHASECHK.TRANS64 P0, [R0+URZ], R2 ;  /* 0x00000002000085a7 */ /* 0x000ea400080010ff */
[----:B--2---:R-:W-:Y:S05]  /*78f0*/  @!P0 BRA `(.L_x_130) ;  /* 0xfffffffc00f08947 */ /* 0x004fea000383ffff */
[----:B------:R-:W-:Y:S05]  /*7900*/  BRA `(.L_x_131) ;  /* 0xffffffb000207947 */ /* 0x000fea000383ffff */
.L_x_45:
[----:B------:R-:W-:-:S07]  /*7910*/  MOV R0, UR5 ;  /* 0x0000000500007c02 */ /* 0x000fce0008000f00 */
.L_x_132:
[----:B-1----:R1:W2:Y:S02]  /*7920*/  SYNCS.PHASECHK.TRANS64.TRYWAIT P0, [R0+URZ], R3 ;  /* 0x00000003000075a7 */ /* 0x0022a400080011ff */
[----:B--2---:R-:W-:Y:S05]  /*7930*/  @!P0 NANOSLEEP.SYNCS 0x989680 ;  /* 0x009896800000895d */ /* 0x004fea0003900000 */
[----:B------:R-:W2:Y:S02]  /*7940*/  @!P0 SYNCS.PHASECHK.TRANS64 P0, [R0+URZ], R3 ;  /* 0x00000003000085a7 */ /* 0x000ea400080010ff */
[----:B--2---:R-:W-:Y:S05]  /*7950*/  @!P0 BRA `(.L_x_132) ;  /* 0xfffffffc00f08947 */ /* 0x004fea000383ffff */
[----:B------:R-:W-:Y:S05]  /*7960*/  BRA `(.L_x_133) ;  /* 0xffffffb0002c7947 */ /* 0x000fea000383ffff */
.L_x_46:
[----:B------:R-:W-:-:S07]  /*7970*/  MOV R0, UR5 ;  /* 0x0000000500007c02 */ /* 0x000fce0008000f00 */
.L_x_134:
[----:B-1----:R1:W2:Y:S02]  /*7980*/  SYNCS.PHASECHK.TRANS64.TRYWAIT P0, [R0+URZ], R3 ;  /* 0x00000003000075a7 */ /* 0x0022a400080011ff */
[----:B--2---:R-:W-:Y:S05]  /*7990*/  @!P0 NANOSLEEP.SYNCS 0x989680 ;  /* 0x009896800000895d */ /* 0x004fea0003900000 */
[----:B------:R-:W2:Y:S02]  /*79a0*/  @!P0 SYNCS.PHASECHK.TRANS64 P0, [R0+URZ], R3 ;  /* 0x00000003000085a7 */ /* 0x000ea400080010ff */
[----:B--2---:R-:W-:Y:S05]  /*79b0*/  @!P0 BRA `(.L_x_134) ;  /* 0xfffffffc00f08947 */ /* 0x004fea000383ffff */
[----:B------:R-:W-:Y:S05]  /*79c0*/  BRA `(.L_x_135) ;  /* 0xffffffb000387947 */ /* 0x000fea000383ffff */
.L_x_47:
[----:B------:R-:W-:-:S07]  /*79d0*/  MOV R0, UR5 ;  /* 0x0000000500007c02 */ /* 0x000fce0008000f00 */
.L_x_136:
[----:B-1----:R1:W2:Y:S02]  /*79e0*/  SYNCS.PHASECHK.TRANS64.TRYWAIT P0, [R0+URZ], R3 ;  /* 0x00000003000075a7 */ /* 0x0022a400080011ff */
[----:B--2---:R-:W-:Y:S05]  /*79f0*/  @!P0 NANOSLEEP.SYNCS 0x989680 ;  /* 0x009896800000895d */ /* 0x004fea0003900000 */
[----:B------:R-:W2:Y:S02]  /*7a00*/  @!P0 SYNCS.PHASECHK.TRANS64 P0, [R0+URZ], R3 ;  /* 0x00000003000085a7 */ /* 0x000ea400080010ff */
[----:B--2---:R-:W-:Y:S05]  /*7a10*/  @!P0 BRA `(.L_x_136) ;  /* 0xfffffffc00f08947 */ /* 0x004fea000383ffff */
[----:B------:R-:W-:Y:S05]  /*7a20*/  BRA `(.L_x_137) ;  /* 0xffffffb000447947 */ /* 0x000fea000383ffff */
.L_x_48:
[----:B------:R-:W-:-:S07]  /*7a30*/  MOV R0, UR5 ;  /* 0x0000000500007c02 */ /* 0x000fce0008000f00 */
.L_x_138:
[----:B-1----:R1:W2:Y:S02]  /*7a40*/  SYNCS.PHASECHK.TRANS64.TRYWAIT P0, [R0+URZ], R3 ;  /* 0x00000003000075a7 */ /* 0x0022a400080011ff */
[----:B--2---:R-:W-:Y:S05]  /*7a50*/  @!P0 NANOSLEEP.SYNCS 0x989680 ;  /* 0x009896800000895d */ /* 0x004fea0003900000 */
[----:B------:R-:W2:Y:S02]  /*7a60*/  @!P0 SYNCS.PHASECHK.TRANS64 P0, [R0+URZ], R3 ;  /* 0x00000003000085a7 */ /* 0x000ea400080010ff */
[----:B--2---:R-:W-:Y:S05]  /*7a70*/  @!P0 BRA `(.L_x_138) ;  /* 0xfffffffc00f08947 */ /* 0x004fea000383ffff */
[----:B------:R-:W-:Y:S05]  /*7a80*/  BRA `(.L_x_139) ;  /* 0xffffffb000507947 */ /* 0x000fea000383ffff */
.L_x_49:
[----:B------:R-:W-:-:S07]  /*7a90*/  MOV R0, UR5 ;  /* 0x0000000500007c02 */ /* 0x000fce0008000f00 */
.L_x_140:
[----:B-1----:R1:W2:Y:S02]  /*7aa0*/  SYNCS.PHASECHK.TRANS64.TRYWAIT P0, [R0+URZ], R3 ;  /* 0x00000003000075a7 */ /* 0x0022a400080011ff */
[----:B--2---:R-:W-:Y:S05]  /*7ab0*/  @!P0 NANOSLEEP.SYNCS 0x989680 ;  /* 0x009896800000895d */ /* 0x004fea0003900000 */
[----:B------:R-:W2:Y:S02]  /*7ac0*/  @!P0 SYNCS.PHASECHK.TRANS64 P0, [R0+URZ], R3 ;  /* 0x00000003000085a7 */ /* 0x000ea400080010ff */
[----:B--2---:R-:W-:Y:S05]  /*7ad0*/  @!P0 BRA `(.L_x_140) ;  /* 0xfffffffc00f08947 */ /* 0x004fea000383ffff */
[----:B------:R-:W-:Y:S05]  /*7ae0*/  BRA `(.L_x_141) ;  /* 0xffffffb0005c7947 */ /* 0x000fea000383ffff */
.L_x_50:
[----:B------:R-:W-:-:S07]  /*7af0*/  MOV R0, UR5 ;  /* 0x0000000500007c02 */ /* 0x000fce0008000f00 */
.L_x_142:
[----:B-1----:R1:W2:Y:S02]  /*7b00*/  SYNCS.PHASECHK.TRANS64.TRYWAIT P0, [R0+URZ], R3 ;  /* 0x00000003000075a7 */ /* 0x0022a400080011ff */
[----:B--2---:R-:W-:Y:S05]  /*7b10*/  @!P0 NANOSLEEP.SYNCS 0x989680 ;  /* 0x009896800000895d */ /* 0x004fea0003900000 */
[----:B------:R-:W2:Y:S02]  /*7b20*/  @!P0 SYNCS.PHASECHK.TRANS64 P0, [R0+URZ], R3 ;  /* 0x00000003000085a7 */ /* 0x000ea400080010ff */
[----:B--2---:R-:W-:Y:S05]  /*7b30*/  @!P0 BRA `(.L_x_142) ;  /* 0xfffffffc00f08947 */ /* 0x004fea000383ffff */
[----:B------:R-:W-:Y:S05]  /*7b40*/  BRA `(.L_x_143) ;  /* 0xffffffb000687947 */ /* 0x000fea000383ffff */
.L_x_51:
[----:B------:R-:W-:-:S07]  /*7b50*/  MOV R0, UR5 ;  /* 0x0000000500007c02 */ /* 0x000fce0008000f00 */
.L_x_144:
[----:B-1----:R1:W2:Y:S02]  /*7b60*/  SYNCS.PHASECHK.TRANS64.TRYWAIT P0, [R0+URZ], R3 ;  /* 0x00000003000075a7 */ /* 0x0022a400080011ff */
[----:B--2---:R-:W-:Y:S05]  /*7b70*/  @!P0 NANOSLEEP.SYNCS 0x989680 ;  /* 0x009896800000895d */ /* 0x004fea0003900000 */
[----:B------:R-:W2:Y:S02]  /*7b80*/  @!P0 SYNCS.PHASECHK.TRANS64 P0, [R0+URZ], R3 ;  /* 0x00000003000085a7 */ /* 0x000ea400080010ff */
[----:B--2---:R-:W-:Y:S05]  /*7b90*/  @!P0 BRA `(.L_x_144) ;  /* 0xfffffffc00f08947 */ /* 0x004fea000383ffff */
[----:B------:R-:W-:Y:S05]  /*7ba0*/  BRA `(.L_x_145) ;  /* 0xffffffb000747947 */ /* 0x000fea000383ffff */
.L_x_52:
[----:B------:R-:W-:-:S07]  /*7bb0*/  MOV R0, UR5 ;  /* 0x0000000500007c02 */ /* 0x000fce0008000f00 */
.L_x_146:
[----:B-1----:R1:W2:Y:S02]  /*7bc0*/  SYNCS.PHASECHK.TRANS64.TRYWAIT P0, [R0+URZ], R3 ;  /* 0x00000003000075a7 */ /* 0x0022a400080011ff */
[----:B--2---:R-:W-:Y:S05]  /*7bd0*/  @!P0 NANOSLEEP.SYNCS 0x989680 ;  /* 0x009896800000895d */ /* 0x004fea0003900000 */
[----:B------:R-:W2:Y:S02]  /*7be0*/  @!P0 SYNCS.PHASECHK.TRANS64 P0, [R0+URZ], R3 ;  /* 0x00000003000085a7 */ /* 0x000ea400080010ff */
[----:B--2---:R-:W-:Y:S05]  /*7bf0*/  @!P0 BRA `(.L_x_146) ;  /* 0xfffffffc00f08947 */ /* 0x004fea000383ffff */
[----:B------:R-:W-:Y:S05]  /*7c00*/  BRA `(.L_x_147) ;  /* 0xffffffb000807947 */ /* 0x000fea000383ffff */
.L_x_53:
[----:B------:R-:W-:-:S07]  /*7c10*/  MOV R0, UR5 ;  /* 0x0000000500007c02 */ /* 0x000fce0008000f00 */
.L_x_148:
[----:B-1----:R1:W2:Y:S02]  /*7c20*/  SYNCS.PHASECHK.TRANS64.TRYWAIT P0, [R0+URZ], R3 ;  /* 0x00000003000075a7 */ /* 0x0022a400080011ff */
[----:B--2---:R-:W-:Y:S05]  /*7c30*/  @!P0 NANOSLEEP.SYNCS 0x989680 ;  /* 0x009896800000895d */ /* 0x004fea0003900000 */
[----:B------:R-:W2:Y:S02]  /*7c40*/  @!P0 SYNCS.PHASECHK.TRANS64 P0, [R0+URZ], R3 ;  /* 0x00000003000085a7 */ /* 0x000ea400080010ff */
[----:B--2---:R-:W-:Y:S05]  /*7c50*/  @!P0 BRA `(.L_x_148) ;  /* 0xfffffffc00f08947 */ /* 0x004fea000383ffff */
[----:B------:R-:W-:Y:S05]  /*7c60*/  BRA `(.L_x_149) ;  /* 0xffffffb0008c7947 */ /* 0x000fea000383ffff */
.L_x_54:
[----:B------:R-:W-:-:S07]  /*7c70*/  MOV R0, UR5 ;  /* 0x0000000500007c02 */ /* 0x000fce0008000f00 */
.L_x_150:
[----:B-1----:R1:W2:Y:S02]  /*7c80*/  SYNCS.PHASECHK.TRANS64.TRYWAIT P0, [R0+URZ], R3 ;  /* 0x00000003000075a7 */ /* 0x0022a400080011ff */
[----:B--2---:R-:W-:Y:S05]  /*7c90*/  @!P0 NANOSLEEP.SYNCS 0x989680 ;  /* 0x009896800000895d */ /* 0x004fea0003900000 */
[----:B------:R-:W2:Y:S02]  /*7ca0*/  @!P0 SYNCS.PHASECHK.TRANS64 P0, [R0+URZ], R3 ;  /* 0x00000003000085a7 */ /* 0x000ea400080010ff */
[----:B--2---:R-:W-:Y:S05]  /*7cb0*/  @!P0 BRA `(.L_x_150) ;  /* 0xfffffffc00f08947 */ /* 0x004fea000383ffff */
[----:B------:R-:W-:Y:S05]  /*7cc0*/  BRA `(.L_x_151) ;  /* 0xffffffb000987947 */ /* 0x000fea000383ffff */
.L_x_55:
[----:B------:R-:W-:-:S07]  /*7cd0*/  MOV R0, UR5 ;  /* 0x0000000500007c02 */ /* 0x000fce0008000f00 */
.L_x_152:
[----:B-1----:R1:W2:Y:S02]  /*7ce0*/  SYNCS.PHASECHK.TRANS64.TRYWAIT P0, [R0+URZ], R3 ;  /* 0x00000003000075a7 */ /* 0x0022a400080011ff */
[----:B--2---:R-:W-:Y:S05]  /*7cf0*/  @!P0 NANOSLEEP.SYNCS 0x989680 ;  /* 0x009896800000895d */ /* 0x004fea0003900000 */
[----:B------:R-:W2:Y:S02]  /*7d00*/  @!P0 SYNCS.PHASECHK.TRANS64 P0, [R0+URZ], R3 ;  /* 0x00000003000085a7 */ /* 0x000ea400080010ff */
[----:B--2---:R-:W-:Y:S05]  /*7d10*/  @!P0 BRA `(.L_x_152) ;  /* 0xfffffffc00f08947 */ /* 0x004fea000383ffff */
[----:B------:R-:W-:Y:S05]  /*7d20*/  BRA `(.L_x_153) ;  /* 0xffffffb000a47947 */ /* 0x000fea000383ffff */
.L_x_56:
[----:B------:R-:W-:-:S07]  /*7d30*/  MOV R0, UR5 ;  /* 0x0000000500007c02 */ /* 0x000fce0008000f00 */
.L_x_154:
[----:B-1----:R1:W2:Y:S02]  /*7d40*/  SYNCS.PHASECHK.TRANS64.TRYWAIT P0, [R0+URZ], R3 ;  /* 0x00000003000075a7 */ /* 0x0022a400080011ff */
[----:B--2---:R-:W-:Y:S05]  /*7d50*/  @!P0 NANOSLEEP.SYNCS 0x989680 ;  /* 0x009896800000895d */ /* 0x004fea0003900000 */
[----:B------:R-:W2:Y:S02]  /*7d60*/  @!P0 SYNCS.PHASECHK.TRANS64 P0, [R0+URZ], R3 ;  /* 0x00000003000085a7 */ /* 0x000ea400080010ff */
[----:B--2---:R-:W-:Y:S05]  /*7d70*/  @!P0 BRA `(.L_x_154) ;  /* 0xfffffffc00f08947 */ /* 0x004fea000383ffff */
[----:B------:R-:W-:Y:S05]  /*7d80*/  BRA `(.L_x_155) ;  /* 0xffffffb000b07947 */ /* 0x000fea000383ffff */
.L_x_57:
[----:B------:R-:W-:-:S07]  /*7d90*/  MOV R0, UR5 ;  /* 0x0000000500007c02 */ /* 0x000fce0008000f00 */
.L_x_156:
[----:B-1----:R1:W2:Y:S02]  /*7da0*/  SYNCS.PHASECHK.TRANS64.TRYWAIT P0, [R0+URZ], R3 ;  /* 0x00000003000075a7 */ /* 0x0022a400080011ff */
[----:B--2---:R-:W-:Y:S05]  /*7db0*/  @!P0 NANOSLEEP.SYNCS 0x989680 ;  /* 0x009896800000895d */ /* 0x004fea0003900000 */
[----:B------:R-:W2:Y:S02]  /*7dc0*/  @!P0 SYNCS.PHASECHK.TRANS64 P0, [R0+URZ], R3 ;  /* 0x00000003000085a7 */ /* 0x000ea400080010ff */
[----:B--2---:R-:W-:Y:S05]  /*7dd0*/  @!P0 BRA `(.L_x_156) ;  /* 0xfffffffc00f08947 */ /* 0x004fea000383ffff */
[----:B------:R-:W-:Y:S05]  /*7de0*/  BRA `(.L_x_157) ;  /* 0xffffffb000bc7947 */ /* 0x000fea000383ffff */
.L_x_58:
[----:B------:R-:W-:-:S07]  /*7df0*/  MOV R0, UR5 ;  /* 0x0000000500007c02 */ /* 0x000fce0008000f00 */
.L_x_158:
[----:B-1----:R1:W2:Y:S02]  /*7e00*/  SYNCS.PHASECHK.TRANS64.TRYWAIT P0, [R0+URZ], R3 ;  /* 0x00000003000075a7 */ /* 0x0022a400080011ff */
[----:B--2---:R-:W-:Y:S05]  /*7e10*/  @!P0 NANOSLEEP.SYNCS 0x989680 ;  /* 0x009896800000895d */ /* 0x004fea0003900000 */
[----:B------:R-:W2:Y:S02]  /*7e20*/  @!P0 SYNCS.PHASECHK.TRANS64 P0, [R0+URZ], R3 ;  /* 0x00000003000085a7 */ /* 0x000ea400080010ff */
[----:B--2---:R-:W-:Y:S05]  /*7e30*/  @!P0 BRA `(.L_x_158) ;  /* 0xfffffffc00f08947 */ /* 0x004fea000383ffff */
[----:B------:R-:W-:Y:S05]  /*7e40*/  BRA `(.L_x_159) ;  /* 0xffffffb000c87947 */ /* 0x000fea000383ffff */
.L_x_59:
[----:B------:R-:W-:-:S07]  /*7e50*/  MOV R0, UR5 ;  /* 0x0000000500007c02 */ /* 0x000fce0008000f00 */
.L_x_160:
[----:B-1----:R1:W2:Y:S02]  /*7e60*/  SYNCS.PHASECHK.TRANS64.TRYWAIT P0, [R0+URZ], R3 ;  /* 0x00000003000075a7 */ /* 0x0022a400080011ff */
[----:B--2---:R-:W-:Y:S05]  /*7e70*/  @!P0 NANOSLEEP.SYNCS 0x989680 ;  /* 0x009896800000895d */ /* 0x004fea0003900000 */
[----:B------:R-:W2:Y:S02]  /*7e80*/  @!P0 SYNCS.PHASECHK.TRANS64 P0, [R0+URZ], R3 ;  /* 0x00000003000085a7 */ /* 0x000ea400080010ff */
[----:B--2---:R-:W-:Y:S05]  /*7e90*/  @!P0 BRA `(.L_x_160) ;  /* 0xfffffffc00f08947 */ /* 0x004fea000383ffff */
[----:B------:R-:W-:Y:S05]  /*7ea0*/  BRA `(.L_x_161) ;  /* 0xffffffb000d47947 */ /* 0x000fea000383ffff */
.L_x_60:
[----:B------:R-:W-:-:S07]  /*7eb0*/  MOV R0, UR5 ;  /* 0x0000000500007c02 */ /* 0x000fce0008000f00 */
.L_x_162:
[----:B-1----:R1:W2:Y:S02]  /*7ec0*/  SYNCS.PHASECHK.TRANS64.TRYWAIT P0, [R0+URZ], R3 ;  /* 0x00000003000075a7 */ /* 0x0022a400080011ff */
[----:B--2---:R-:W-:Y:S05]  /*7ed0*/  @!P0 NANOSLEEP.SYNCS 0x989680 ;  /* 0x009896800000895d */ /* 0x004fea0003900000 */
[----:B------:R-:W2:Y:S02]  /*7ee0*/  @!P0 SYNCS.PHASECHK.TRANS64 P0, [R0+URZ], R3 ;  /* 0x00000003000085a7 */ /* 0x000ea400080010ff */
[----:B--2---:R-:W-:Y:S05]  /*7ef0*/  @!P0 BRA `(.L_x_162) ;  /* 0xfffffffc00f08947 */ /* 0x004fea000383ffff */
[----:B------:R-:W-:Y:S05]  /*7f00*/  BRA `(.L_x_163) ;  /* 0xffffffb000e07947 */ /* 0x000fea000383ffff */
.L_x_61:
[----:B------:R-:W-:-:S07]  /*7f10*/  MOV R0, UR5 ;  /* 0x0000000500007c02 */ /* 0x000fce0008000f00 */
.L_x_164:
[----:B-1----:R1:W2:Y:S02]  /*7f20*/  SYNCS.PHASECHK.TRANS64.TRYWAIT P0, [R0+URZ], R3 ;  /* 0x00000003000075a7 */ /* 0x0022a400080011ff */
[----:B--2---:R-:W-:Y:S05]  /*7f30*/  @!P0 NANOSLEEP.SYNCS 0x989680 ;  /* 0x009896800000895d */ /* 0x004fea0003900000 */
[----:B------:R-:W2:Y:S02]  /*7f40*/  @!P0 SYNCS.PHASECHK.TRANS64 P0, [R0+URZ], R3 ;  /* 0x00000003000085a7 */ /* 0x000ea400080010ff */
[----:B--2---:R-:W-:Y:S05]  /*7f50*/  @!P0 BRA `(.L_x_164) ;  /* 0xfffffffc00f08947 */ /* 0x004fea000383ffff */
[----:B------:R-:W-:Y:S05]  /*7f60*/  BRA `(.L_x_165) ;  /* 0xffffffb000ec7947 */ /* 0x000fea000383ffff */
.L_x_62:
[----:B------:R-:W-:-:S07]  /*7f70*/  MOV R0, UR5 ;  /* 0x0000000500007c02 */ /* 0x000fce0008000f00 */
.L_x_166:
[----:B-1----:R1:W2:Y:S02]  /*7f80*/  SYNCS.PHASECHK.TRANS64.TRYWAIT P0, [R0+URZ], R3 ;  /* 0x00000003000075a7 */ /* 0x0022a400080011ff */
[----:B--2---:R-:W-:Y:S05]  /*7f90*/  @!P0 NANOSLEEP.SYNCS 0x989680 ;  /* 0x009896800000895d */ /* 0x004fea0003900000 */
[----:B------:R-:W2:Y:S02]  /*7fa0*/  @!P0 SYNCS.PHASECHK.TRANS64 P0, [R0+URZ], R3 ;  /* 0x00000003000085a7 */ /* 0x000ea400080010ff */
[----:B--2---:R-:W-:Y:S05]  /*7fb0*/  @!P0 BRA `(.L_x_166) ;  /* 0xfffffffc00f08947 */ /* 0x004fea000383ffff */
[----:B------:R-:W-:Y:S05]  /*7fc0*/  BRA `(.L_x_167) ;  /* 0xffffffb000f87947 */ /* 0x000fea000383ffff */
.L_x_63:
[----:B------:R-:W-:-:S07]  /*7fd0*/  MOV R0, UR5 ;  /* 0x0000000500007c02 */ /* 0x000fce0008000f00 */
.L_x_168:
[----:B-1----:R1:W2:Y:S02]  /*7fe0*/  SYNCS.PHASECHK.TRANS64.TRYWAIT P0, [R0+URZ], R3 ;  /* 0x00000003000075a7 */ /* 0x0022a400080011ff */
[----:B--2---:R-:W-:Y:S05]  /*7ff0*/  @!P0 NANOSLEEP.SYNCS 0x989680 ;  /* 0x009896800000895d */ /* 0x004fea0003900000 */
[----:B------:R-:W2:Y:S02]  /*8000*/  @!P0 SYNCS.PHASECHK.TRANS64 P0, [R0+URZ], R3 ;  /* 0x00000003000085a7 */ /* 0x000ea400080010ff */
[----:B--2---:R-:W-:Y:S05]  /*8010*/  @!P0 BRA `(.L_x_168) ;  /* 0xfffffffc00f08947 */ /* 0x004fea000383ffff */
[----:B------:R-:W-:Y:S05]  /*8020*/  BRA `(.L_x_169) ;  /* 0xffffffb400047947 */ /* 0x000fea000383ffff */
.L_x_64:
[----:B------:R-:W-:-:S07]  /*8030*/  MOV R0, UR5 ;  /* 0x0000000500007c02 */ /* 0x000fce0008000f00 */
.L_x_170:
[----:B-1----:R1:W2:Y:S02]  /*8040*/  SYNCS.PHASECHK.TRANS64.TRYWAIT P0, [R0+URZ], R3 ;  /* 0x00000003000075a7 */ /* 0x0022a400080011ff */
[----:B--2---:R-:W-:Y:S05]  /*8050*/  @!P0 NANOSLEEP.SYNCS 0x989680 ;  /* 0x009896800000895d */ /* 0x004fea0003900000 */
[----:B------:R-:W2:Y:S02]  /*8060*/  @!P0 SYNCS.PHASECHK.TRANS64 P0, [R0+URZ], R3 ;  /* 0x00000003000085a7 */ /* 0x000ea400080010ff */
[----:B--2---:R-:W-:Y:S05]  /*8070*/  @!P0 BRA `(.L_x_170) ;  /* 0xfffffffc00f08947 */ /* 0x004fea000383ffff */
[----:B------:R-:W-:Y:S05]  /*8080*/  BRA `(.L_x_171) ;  /* 0xffffffb400107947 */ /* 0x000fea000383ffff */
.L_x_65:
[----:B------:R-:W-:-:S07]  /*8090*/  MOV R0, UR5 ;  /* 0x0000000500007c02 */ /* 0x000fce0008000f00 */
.L_x_172:
[----:B-1----:R1:W2:Y:S02]  /*80a0*/  SYNCS.PHASECHK.TRANS64.TRYWAIT P0, [R0+URZ], R3 ;  /* 0x00000003000075a7 */ /* 0x0022a400080011ff */
[----:B--2---:R-:W-:Y:S05]  /*80b0*/  @!P0 NANOSLEEP.SYNCS 0x989680 ;  /* 0x009896800000895d */ /* 0x004fea0003900000 */
[----:B------:R-:W2:Y:S02]  /*80c0*/  @!P0 SYNCS.PHASECHK.TRANS64 P0, [R0+URZ], R3 ;  /* 0x00000003000085a7 */ /* 0x000ea400080010ff */
[----:B--2---:R-:W-:Y:S05]  /*80d0*/  @!P0 BRA `(.L_x_172) ;  /* 0xfffffffc00f08947 */ /* 0x004fea000383ffff */
[----:B------:R-:W-:Y:S05]  /*80e0*/  BRA `(.L_x_173) ;  /* 0xffffffb4001c7947 */ /* 0x000fea000383ffff */
.L_x_66:
[----:B------:R-:W-:-:S07]  /*80f0*/  MOV R0, UR5 ;  /* 0x0000000500007c02 */ /* 0x000fce0008000f00 */
.L_x_174:
[----:B-1----:R1:W2:Y:S02]  /*8100*/  SYNCS.PHASECHK.TRANS64.TRYWAIT P0, [R0+URZ], R3 ;  /* 0x00000003000075a7 */ /* 0x0022a400080011ff */
[----:B--2---:R-:W-:Y:S05]  /*8110*/  @!P0 NANOSLEEP.SYNCS 0x989680 ;  /* 0x009896800000895d */ /* 0x004fea0003900000 */
[----:B------:R-:W2:Y:S02]  /*8120*/  @!P0 SYNCS.PHASECHK.TRANS64 P0, [R0+URZ], R3 ;  /* 0x00000003000085a7 */ /* 0x000ea400080010ff */
[----:B--2---:R-:W-:Y:S05]  /*8130*/  @!P0 BRA `(.L_x_174) ;  /* 0xfffffffc00f08947 */ /* 0x004fea000383ffff */
[----:B------:R-:W-:Y:S05]  /*8140*/  BRA `(.L_x_175) ;  /* 0xffffffb400287947 */ /* 0x000fea000383ffff */
.L_x_67:
[----:B------:R-:W-:-:S07]  /*8150*/  MOV R0, UR5 ;  /* 0x0000000500007c02 */ /* 0x000fce0008000f00 */
.L_x_176:
[----:B-1----:R1:W2:Y:S02]  /*8160*/  SYNCS.PHASECHK.TRANS64.TRYWAIT P0, [R0+URZ], R3 ;  /* 0x00000003000075a7 */ /* 0x0022a400080011ff */
[----:B--2---:R-:W-:Y:S05]  /*8170*/  @!P0 NANOSLEEP.SYNCS 0x989680 ;  /* 0x009896800000895d */ /* 0x004fea0003900000 */
[----:B------:R-:W2:Y:S02]  /*8180*/  @!P0 SYNCS.PHASECHK.TRANS64 P0, [R0+URZ], R3 ;  /* 0x00000003000085a7 */ /* 0x000ea400080010ff */
[----:B--2---:R-:W-:Y:S05]  /*8190*/  @!P0 BRA `(.L_x_176) ;  /* 0xfffffffc00f08947 */ /* 0x004fea000383ffff */
[----:B------:R-:W-:Y:S05]  /*81a0*/  BRA `(.L_x_177) ;  /* 0xffffffb400347947 */ /* 0x000fea000383ffff */
.L_x_68:
[----:B------:R-:W-:-:S07]  /*81b0*/  MOV R0, UR5 ;  /* 0x0000000500007c02 */ /* 0x000fce0008000f00 */
.L_x_178:
[----:B-1----:R1:W2:Y:S02]  /*81c0*/  SYNCS.PHASECHK.TRANS64.TRYWAIT P0, [R0+URZ], R3 ;  /* 0x00000003000075a7 */ /* 0x0022a400080011ff */
[----:B--2---:R-:W-:Y:S05]  /*81d0*/  @!P0 NANOSLEEP.SYNCS 0x989680 ;  /* 0x009896800000895d */ /* 0x004fea0003900000 */
[----:B------:R-:W2:Y:S02]  /*81e0*/  @!P0 SYNCS.PHASECHK.TRANS64 P0, [R0+URZ], R3 ;  /* 0x00000003000085a7 */ /* 0x000ea400080010ff */
[----:B--2---:R-:W-:Y:S05]  /*81f0*/  @!P0 BRA `(.L_x_178) ;  /* 0xfffffffc00f08947 */ /* 0x004fea000383ffff */
[----:B------:R-:W-:Y:S05]  /*8200*/  BRA `(.L_x_179) ;  /* 0xffffffb400407947 */ /* 0x000fea000383ffff */
.L_x_69:
[----:B------:R-:W-:-:S07]  /*8210*/  MOV R0, UR5 ;  /* 0x0000000500007c02 */ /* 0x000fce0008000f00 */
.L_x_180:
[----:B-1----:R1:W2:Y:S02]  /*8220*/  SYNCS.PHASECHK.TRANS64.TRYWAIT P0, [R0+URZ], R3 ;  /* 0x00000003000075a7 */ /* 0x0022a400080011ff */
[----:B--2---:R-:W-:Y:S05]  /*8230*/  @!P0 NANOSLEEP.SYNCS 0x989680 ;  /* 0x009896800000895d */ /* 0x004fea0003900000 */
[----:B------:R-:W2:Y:S02]  /*8240*/  @!P0 SYNCS.PHASECHK.TRANS64 P0, [R0+URZ], R3 ;  /* 0x00000003000085a7 */ /* 0x000ea400080010ff */
[----:B--2---:R-:W-:Y:S05]  /*8250*/  @!P0 BRA `(.L_x_180) ;  /* 0xfffffffc00f08947 */ /* 0x004fea000383ffff */
[----:B------:R-:W-:Y:S05]  /*8260*/  BRA `(.L_x_181) ;  /* 0xffffffb4004c7947 */ /* 0x000fea000383ffff */
.L_x_72:
[----:B--2---:R2:W3:Y:S02]  /*8270*/  SYNCS.PHASECHK.TRANS64.TRYWAIT P0, [R2+URZ+0x230], R4 ;  /* 0x00023004020075a7 */ /* 0x0044e400080011ff */
[----:B---3--:R-:W-:Y:S05]  /*8280*/  @!P0 NANOSLEEP.SYNCS 0x989680 ;  /* 0x009896800000895d */ /* 0x008fea0003900000 */
[----:B------:R-:W3:Y:S02]  /*8290*/  @!P0 SYNCS.PHASECHK.TRANS64 P0, [R2+URZ+0x230], R4 ;  /* 0x00023004020085a7 */ /* 0x000ee400080010ff */
[----:B---3--:R-:W-:Y:S05]  /*82a0*/  @!P0 BRA `(.L_x_72) ;  /* 0xfffffffc00f08947 */ /* 0x008fea000383ffff */
[----:B------:R-:W-:Y:S05]  /*82b0*/  BRA `(.L_x_182) ;  /* 0xffffffb400a87947 */ /* 0x000fea000383ffff */
.L_x_73:
[----:B------:R-:W-:-:S07]  /*82c0*/  MOV R2, UR4 ;  /* 0x0000000400027c02 */ /* 0x000fce0008000f00 */
.L_x_183:
[----:B--2---:R2:W3:Y:S02]  /*82d0*/  SYNCS.PHASECHK.TRANS64.TRYWAIT P0, [R2+URZ+0x1e0], R5 ;  /* 0x0001e005020075a7 */ /* 0x0044e400080011ff */
[----:B---3--:R-:W-:Y:S05]  /*82e0*/  @!P0 NANOSLEEP.SYNCS 0x989680 ;  /* 0x009896800000895d */ /* 0x008fea0003900000 */
[----:B------:R-:W3:Y:S02]  /*82f0*/  @!P0 SYNCS.PHASECHK.TRANS64 P0, [R2+URZ+0x1e0], R5 ;  /* 0x0001e005020085a7 */ /* 0x000ee400080010ff */
[----:B---3--:R-:W-:Y:S05]  /*8300*/  @!P0 BRA `(.L_x_183) ;  /* 0xfffffffc00f08947 */ /* 0x008fea000383ffff */
[----:B------:R-:W-:Y:S05]  /*8310*/  BRA `(.L_x_184) ;  /* 0xffffffb400b87947 */ /* 0x000fea000383ffff */
.L_x_74:
[----:B--2---:R2:W3:Y:S02]  /*8320*/  SYNCS.PHASECHK.TRANS64.TRYWAIT P1, [R2+URZ+0x1d0], R4 ;  /* 0x0001d004020075a7 */ /* 0x0044e400080211ff */
[----:B---3--:R-:W-:Y:S05]  /*8330*/  @!P1 NANOSLEEP.SYNCS 0x989680 ;  /* 0x009896800000995d */ /* 0x008fea0003900000 */
[----:B------:R-:W3:Y:S02]  /*8340*/  @!P1 SYNCS.PHASECHK.TRANS64 P1, [R2+URZ+0x1d0], R4 ;  /* 0x0001d004020095a7 */ /* 0x000ee400080210ff */
[----:B---3--:R-:W-:Y:S05]  /*8350*/  @!P1 BRA `(.L_x_74) ;  /* 0xfffffffc00f09947 */ /* 0x008fea000383ffff */
[----:B------:R-:W-:Y:S05]  /*8360*/  BRA `(.L_x_185) ;  /* 0xffffffb400e87947 */ /* 0x000fea000383ffff */
.L_x_77:
[----:B------:R-:W-:-:S07]  /*8370*/  MOV R0, UR4 ;  /* 0x0000000400007c02 */ /* 0x000fce0008000f00 */
.L_x_186:
[----:B--2---:R2:W3:Y:S02]  /*8380*/  SYNCS.PHASECHK.TRANS64.TRYWAIT P0, [R0+URZ+0x1e0], R2 ;  /* 0x0001e002000075a7 */ /* 0x0044e400080011ff */
[----:B---3--:R-:W-:Y:S05]  /*8390*/  @!P0 NANOSLEEP.SYNCS 0x989680 ;  /* 0x009896800000895d */ /* 0x008fea0003900000 */
[----:B------:R-:W3:Y:S02]  /*83a0*/  @!P0 SYNCS.PHASECHK.TRANS64 P0, [R0+URZ+0x1e0], R2 ;  /* 0x0001e002000085a7 */ /* 0x000ee400080010ff */
[----:B---3--:R-:W-:Y:S05]  /*83b0*/  @!P0 BRA `(.L_x_186) ;  /* 0xfffffffc00f08947 */ /* 0x008fea000383ffff */
[----:B------:R-:W-:Y:S05]  /*83c0*/  BRA `(.L_x_76) ;  /* 0xffffffb8003c7947 */ /* 0x000fea000383ffff */
.L_x_84:
[----:B-1----:R1:W2:Y:S02]  /*83d0*/  SYNCS.PHASECHK.TRANS64.TRYWAIT P1, [R0+URZ+0x1d0], R2 ;  /* 0x0001d002000075a7 */ /* 0x0022a400080211ff */
[----:B--2---:R-:W-:Y:S05]  /*83e0*/  @!P1 NANOSLEEP.SYNCS 0x989680 ;  /* 0x009896800000995d */ /* 0x004fea0003900000 */
[----:B------:R-:W2:Y:S02]  /*83f0*/  @!P1 SYNCS.PHASECHK.TRANS64 P1, [R0+URZ+0x1d0], R2 ;  /* 0x0001d002000095a7 */ /* 0x000ea400080210ff */
[----:B--2---:R-:W-:Y:S05]  /*8400*/  @!P1 BRA `(.L_x_84) ;  /* 0xfffffffc00f09947 */ /* 0x004fea000383ffff */
[----:B------:R-:W-:Y:S05]  /*8410*/  BRA `(.L_x_187) ;  /* 0xffffffbc00a07947 */ /* 0x000fea000383ffff */
.L_x_85:
[----:B------:R-:W-:-:S07]  /*8420*/  MOV R2, UR23 ;  /* 0x0000001700027c02 */ /* 0x000fce0008000f00 */
.L_x_188:
[----:B-1----:R1:W2:Y:S02]  /*8430*/  SYNCS.PHASECHK.TRANS64.TRYWAIT P0, [R2+URZ+0x210], R0 ;  /* 0x00021000020075a7 */ /* 0x0022a400080011ff */
[----:B--2---:R-:W-:Y:S05]  /*8440*/  @!P0 NANOSLEEP.SYNCS 0x989680 ;  /* 0x009896800000895d */ /* 0x004fea0003900000 */
[----:B------:R-:W2:Y:S02]  /*8450*/  @!P0 SYNCS.PHASECHK.TRANS64 P0, [R2+URZ+0x210], R0 ;  /* 0x00021000020085a7 */ /* 0x000ea400080010ff */
[----:B--2---:R-:W-:Y:S05]  /*8460*/  @!P0 BRA `(.L_x_188) ;  /* 0xfffffffc00f08947 */ /* 0x004fea000383ffff */
[----:B------:R-:W-:Y:S05]  /*8470*/  BRA `(.L_x_189) ;  /* 0xffffffbc00f07947 */ /* 0x000fea000383ffff */
.L_x_88:
[----:B------:R-:W-:Y:S07]  /*8480*/  MOV R0, UR5 ;  /* 0x0000000500007c02 */ /* 0x000fee0008000f00 */
.L_x_190:
[----:B-1----:R1:W2:Y:S02]  /*8490*/  SYNCS.PHASECHK.TRANS64.TRYWAIT P0, [R0+URZ], R2 ;  /* 0x00000002000075a7 */ /* 0x0022a400080011ff */
[----:B--2---:R-:W-:Y:S05]  /*84a0*/  @!P0 NANOSLEEP.SYNCS 0x989680 ;  /* 0x009896800000895d */ /* 0x004fea0003900000 */
[----:B------:R-:W2:Y:S02]  /*84b0*/  @!P0 SYNCS.PHASECHK.TRANS64 P0, [R0+URZ], R2 ;  /* 0x00000002000085a7 */ /* 0x000ea400080010ff */
[----:B--2---:R-:W-:Y:S05]  /*84c0*/  @!P0 BRA `(.L_x_190) ;  /* 0xfffffffc00f08947 */ /* 0x004fea000383ffff */
[----:B------:R-:W-:Y:S05]  /*84d0*/  BRA `(.L_x_87) ;  /* 0xffffffc0000c7947 */ /* 0x000fea000383ffff */
.L_x_91:
[----:B------:R-:W-:-:S07]  /*84e0*/  MOV R0, UR4 ;  /* 0x0000000400007c02 */ /* 0x000fce0008000f00 */
.L_x_191:
[----:B--2---:R2:W4:Y:S02]  /*84f0*/  SYNCS.PHASECHK.TRANS64.TRYWAIT P0, [R0+URZ], R2 ;  /* 0x00000002000075a7 */ /* 0x00452400080011ff */
[----:B----4-:R-:W-:Y:S05]  /*8500*/  @!P0 NANOSLEEP.SYNCS 0x989680 ;  /* 0x009896800000895d */ /* 0x010fea0003900000 */
[----:B------:R-:W4:Y:S02]  /*8510*/  @!P0 SYNCS.PHASECHK.TRANS64 P0, [R0+URZ], R2 ;  /* 0x00000002000085a7 */ /* 0x000f2400080010ff */
[----:B----4-:R-:W-:Y:S05]  /*8520*/  @!P0 BRA `(.L_x_191) ;  /* 0xfffffffc00f08947 */ /* 0x010fea000383ffff */
[----:B------:R-:W-:Y:S05]  /*8530*/  BRA `(.L_x_192) ;  /* 0xffffffc000c07947 */ /* 0x000fea000383ffff */
.L_x_92:
[----:B------:R-:W-:-:S07]  /*8540*/  MOV R0, UR5 ;  /* 0x0000000500007c02 */ /* 0x000fce0008000f00 */
.L_x_193:
[----:B-1----:R1:W2:Y:S02]  /*8550*/  SYNCS.PHASECHK.TRANS64.TRYWAIT P0, [R0+URZ], R3 ;  /* 0x00000003000075a7 */ /* 0x0022a400080011ff */
[----:B--2---:R-:W-:Y:S05]  /*8560*/  @!P0 NANOSLEEP.SYNCS 0x989680 ;  /* 0x009896800000895d */ /* 0x004fea0003900000 */
[----:B------:R-:W2:Y:S02]  /*8570*/  @!P0 SYNCS.PHASECHK.TRANS64 P0, [R0+URZ], R3 ;  /* 0x00000003000085a7 */ /* 0x000ea400080010ff */
[----:B--2---:R-:W-:Y:S05]  /*8580*/  @!P0 BRA `(.L_x_193) ;  /* 0xfffffffc00f08947 */ /* 0x004fea000383ffff */
[----:B------:R-:W-:Y:S05]  /*8590*/  BRA `(.L_x_194) ;  /* 0xffffffc000cc7947 */ /* 0x000fea000383ffff */
.L_x_93:
[----:B------:R-:W-:-:S07]  /*85a0*/  MOV R0, UR5 ;  /* 0x0000000500007c02 */ /* 0x000fce0008000f00 */
.L_x_195:
[----:B-1----:R1:W2:Y:S02]  /*85b0*/  SYNCS.PHASECHK.TRANS64.TRYWAIT P0, [R0+URZ], R3 ;  /* 0x00000003000075a7 */ /* 0x0022a400080011ff */
[----:B--2---:R-:W-:Y:S05]  /*85c0*/  @!P0 NANOSLEEP.SYNCS 0x989680 ;  /* 0x009896800000895d */ /* 0x004fea0003900000 */
[----:B------:R-:W2:Y:S02]  /*85d0*/  @!P0 SYNCS.PHASECHK.TRANS64 P0, [R0+URZ], R3 ;  /* 0x00000003000085a7 */ /* 0x000ea400080010ff */
[----:B--2---:R-:W-:Y:S05]  /*85e0*/  @!P0 BRA `(.L_x_195) ;  /* 0xfffffffc00f08947 */ /* 0x004fea000383ffff */
[----:B------:R-:W-:Y:S05]  /*85f0*/  BRA `(.L_x_196) ;  /* 0xffffffc000d87947 */ /* 0x000fea000383ffff */
.L_x_94:
[----:B-1----:R-:W-:-:S07]  /*8600*/  MOV R0, UR4 ;  /* 0x0000000400007c02 */ /* 0x002fce0008000f00 */
.L_x_197:
[----:B-1----:R1:W2:Y:S02]  /*8610*/  SYNCS.PHASECHK.TRANS64.TRYWAIT P0, [R0+URZ], R2 ;  /* 0x00000002000075a7 */ /* 0x0022a400080011ff */
[----:B--2---:R-:W-:Y:S05]  /*8620*/  @!P0 NANOSLEEP.SYNCS 0x989680 ;  /* 0x009896800000895d */ /* 0x004fea0003900000 */
[----:B------:R-:W2:Y:S02]  /*8630*/  @!P0 SYNCS.PHASECHK.TRANS64 P0, [R0+URZ], R2 ;  /* 0x00000002000085a7 */ /* 0x000ea400080010ff */
[----:B--2---:R-:W-:Y:S05]  /*8640*/  @!P0 BRA `(.L_x_197) ;  /* 0xfffffffc00f08947 */ /* 0x004fea000383ffff */
[----:B------:R-:W-:Y:S05]  /*8650*/  BRA `(.L_x_198) ;  /* 0xffffffc000e47947 */ /* 0x000fea000383ffff */
.L_x_99:
[----:B--2---:R2:W3:Y:S02]  /*8660*/  SYNCS.PHASECHK.TRANS64.TRYWAIT P0, [R3+URZ+0x1d0], R0 ;  /* 0x0001d000030075a7 */ /* 0x0044e400080011ff */
[----:B---3--:R-:W-:Y:S05]  /*8670*/  @!P0 NANOSLEEP.SYNCS 0x989680 ;  /* 0x009896800000895d */ /* 0x008fea0003900000 */
[----:B------:R-:W3:Y:S02]  /*8680*/  @!P0 SYNCS.PHASECHK.TRANS64 P0, [R3+URZ+0x1d0], R0 ;  /* 0x0001d000030085a7 */ /* 0x000ee400080010ff */
[----:B---3--:R-:W-:Y:S05]  /*8690*/  @!P0 BRA `(.L_x_99) ;  /* 0xfffffffc00f08947 */ /* 0x008fea000383ffff */
[----:B------:R-:W-:Y:S05]  /*86a0*/  BRA `(.L_x_199) ;  /* 0xffffffc8000c7947 */ /* 0x000fea000383ffff */
.L_x_102:
[----:B--2---:R-:W-:Y:S07]  /*86b0*/  MOV R0, UR17 ;  /* 0x0000001100007c02 */ /* 0x004fee0008000f00 */
.L_x_200:
[----:B--2---:R2:W3:Y:S02]  /*86c0*/  SYNCS.PHASECHK.TRANS64.TRYWAIT P1, [R0+URZ+0x1c8], R3 ;  /* 0x0001c803000075a7 */ /* 0x0044e400080211ff */
[----:B---3--:R-:W-:Y:S05]  /*86d0*/  @!P1 NANOSLEEP.SYNCS 0x989680 ;  /* 0x009896800000995d */ /* 0x008fea0003900000 */
[----:B------:R-:W3:Y:S02]  /*86e0*/  @!P1 SYNCS.PHASECHK.TRANS64 P1, [R0+URZ+0x1c8], R3 ;  /* 0x0001c803000095a7 */ /* 0x000ee400080210ff */
[----:B---3--:R-:W-:Y:S05]  /*86f0*/  @!P1 BRA `(.L_x_200) ;  /* 0xfffffffc00f09947 */ /* 0x008fea000383ffff */
[----:B------:R-:W-:Y:S05]  /*8700*/  BRA `(.L_x_101) ;  /* 0xffffffcc00807947 */ /* 0x000fea000383ffff */
.L_x_105:
[----:B--2---:R-:W-:Y:S07]  /*8710*/  MOV R0, UR17 ;  /* 0x0000001100007c02 */ /* 0x004fee0008000f00 */
.L_x_201:
[----:B--2---:R2:W3:Y:S02]  /*8720*/  SYNCS.PHASECHK.TRANS64.TRYWAIT P0, [R0+URZ+0x1b8], R2 ;  /* 0x0001b802000075a7 */ /* 0x0044e400080011ff */
[----:B---3--:R-:W-:Y:S05]  /*8730*/  @!P0 NANOSLEEP.SYNCS 0x989680 ;  /* 0x009896800000895d */ /* 0x008fea0003900000 */
[----:B------:R-:W3:Y:S02]  /*8740*/  @!P0 SYNCS.PHASECHK.TRANS64 P0, [R0+URZ+0x1b8], R2 ;  /* 0x0001b802000085a7 */ /* 0x000ee400080010ff */
[----:B---3--:R-:W-:Y:S05]  /*8750*/  @!P0 BRA `(.L_x_201) ;  /* 0xfffffffc00f08947 */ /* 0x008fea000383ffff */
[----:B------:R-:W-:Y:S05]  /*8760*/  BRA `(.L_x_202) ;  /* 0xffffffcc00d47947 */ /* 0x000fea000383ffff */
.L_x_108:
[----:B---3--:R3:W1:Y:S02]  /*8770*/  SYNCS.PHASECHK.TRANS64.TRYWAIT P0, [R3+URZ+0x1d0], R0 ;  /* 0x0001d000030075a7 */ /* 0x00866400080011ff */
[----:B-1----:R-:W-:Y:S05]  /*8780*/  @!P0 NANOSLEEP.SYNCS 0x989680 ;  /* 0x009896800000895d */ /* 0x002fea0003900000 */
[----:B------:R-:W1:Y:S02]  /*8790*/  @!P0 SYNCS.PHASECHK.TRANS64 P0, [R3+URZ+0x1d0], R0 ;  /* 0x0001d000030085a7 */ /* 0x000e6400080010ff */
[----:B-1----:R-:W-:Y:S05]  /*87a0*/  @!P0 BRA `(.L_x_108) ;  /* 0xfffffffc00f08947 */ /* 0x002fea000383ffff */
[----:B------:R-:W-:Y:S05]  /*87b0*/  BRA `(.L_x_203) ;  /* 0xffffffd400207947 */ /* 0x000fea000383ffff */
.L_x_119:
[----:B-1----:R-:W-:Y:S04]  /*87c0*/  MOV R0, UR44 ;  /* 0x0000002c00007c02 */ /* 0x002fe80008000f00 */
[----:B------:R1:W2:Y:S03]  /*87d0*/  SYNCS.PHASECHK.TRANS64.TRYWAIT P1, [R0+URZ+0x1b0], R4 ;  /* 0x0001b004000075a7 */ /* 0x0002a600080211ff */
[----:B--2---:R-:W-:Y:S05]  /*87e0*/  @!P1 NANOSLEEP.SYNCS 0x989680 ;  /* 0x009896800000995d */ /* 0x004fea0003900000 */
[----:B------:R-:W2:Y:S02]  /*87f0*/  @!P1 SYNCS.PHASECHK.TRANS64 P1, [R0+URZ+0x1b0], R4 ;  /* 0x0001b004000095a7 */ /* 0x000ea400080210ff */
[----:B--2---:R-:W-:Y:S05]  /*8800*/  @!P1 BRA `(.L_x_119) ;  /* 0xfffffffc00ec9947 */ /* 0x004fea000383ffff */
[----:B------:R-:W-:Y:S05]  /*8810*/  BRA `(.L_x_118) ;  /* 0xffffffe000707947 */ /* 0x000fea000383ffff */
.L_x_121:
[----:B------:R1:W1:Y:S02]  /*8820*/  SYNCS.PHASECHK.TRANS64.TRYWAIT P1, [R22+URZ+0x1f0], R3 ;  /* 0x0001f003160075a7 */ /* 0x00026400080211ff */
[----:B-1----:R-:W-:Y:S05]  /*8830*/  @!P1 NANOSLEEP.SYNCS 0x989680 ;  /* 0x009896800000995d */ /* 0x002fea0003900000 */
[----:B------:R-:W1:Y:S02]  /*8840*/  @!P1 SYNCS.PHASECHK.TRANS64 P1, [R22+URZ+0x1f0], R3 ;  /* 0x0001f003160095a7 */ /* 0x000e6400080210ff */
[----:B-1----:R-:W-:Y:S05]  /*8850*/  @!P1 BRA `(.L_x_121) ;  /* 0xfffffffc00f09947 */ /* 0x002fea000383ffff */
[----:B------:R-:W-:Y:S05]  /*8860*/  BRA `(.L_x_120) ;  /* 0xffffffe000ac7947 */ /* 0x000fea000383ffff */
        .weak           $__internal_0_$__cuda_sm10x_tcgen05_guardrail_trap_col_being_dealloced_not_returned_by_alloc
        .type           $__internal_0_$__cuda_sm10x_tcgen05_guardrail_trap_col_being_dealloced_not_returned_by_alloc,@function
        .size           $__internal_0_$__cuda_sm10x_tcgen05_guardrail_trap_col_being_dealloced_not_returned_by_alloc,($__internal_1_$__cuda_sm10x_tcgen05_guardrail_trap_phase_invalid_during_alloc - $__internal_0_$__cuda_sm10x_tcgen05_guardrail_trap_col_being_dealloced_not_returned_by_alloc)
$__internal_0_$__cuda_sm10x_tcgen05_guardrail_trap_col_being_dealloced_not_returned_by_alloc:
[----:B------:R-:W-:Y:S05]  /*8870*/  BPT.TRAP 0x1 ;  /* 0x000000040000795c */ /* 0x000fea0000300000 */
[----:B------:R-:W-:-:S04]  /*8880*/  HFMA2 R3, -RZ, RZ, 0, 0 ;  /* 0x00000000ff037431 */ /* 0x000fc800000001ff */
[----:B------:R-:W-:Y:S05]  /*8890*/  RET.REL.NODEC R2 `(_ZN7cutlass13device_kernelINS_4gemm6kernel13GemmUniversalIN4cute5tupleIJiiiiEEENS1_10collective13CollectiveMmaINS1_35MainloopSm100TmaUmmaWarpSpecializedILi27ELi2ELi4ENS5_IJNS4_1CILi2EEENSA_ILi1EEESC_EEEEENS5_IJNSA_ILi64EEESF_SF_EEENS_12float_e5m2_tENS5_IJlSC_lEEESH_SI_NS4_8TiledMMAINS4_8MMA_AtomIJNS4_10MMA_TraitsINS4_19SM100_MMA_F8F6F4_SSEJSH_SH_fSF_SF_NS4_17integral_constantINS4_4UMMA5MajorELSP_0EEESQ_NSN_INSO_7ScaleInELSR_0EEESS_EEEEEENS4_6LayoutINS5_IJSC_SC_SC_EEENS5_IJNSA_ILi0EEESX_SX_EEEEENS5_IJNS4_10UnderscoreES10_S10_EEEEENS4_13SM90_TMA_LOADENS4_14ComposedLayoutINS4_7SwizzleILi2ELi4ELi3EEENS4_18smem_ptr_flag_bitsILi8EEENSV_INS5_IJNSA_ILi8EEESF_EEENS5_IJSF_SC_EEEEEEEvNS4_8identityENS4_23SM90_TMA_LOAD_MULTICASTES1D_vS1E_EENS_8epilogue10collective18CollectiveEpilogueINS1H_23Sm100TmaWarpSpecializedILi1ELi1ELi32ELb0ELb0EEEJSG_NS5_IJNSV_ISF_SC_EES1M_EEESH_SI_SH_SI_NS1H_6fusion15FusionCallbacksIS1L_NS1O_17LinearCombinationISH_fSH_fLNS_15FloatRoundStyleE2EEESG_S1N_JEEENS4_5SM1004TMEM4LOAD26SM100_TMEM_LOAD_16dp32b32xES13_S1D_NS4_39AutoVectorizingCopyWithAssumedAlignmentILi128EEENS4_14SM90_TMA_STOREES1D_S1Z_S1Z_EEEvvEEEEvNT_6ParamsE) ;  /* 0xffffff7402d87950 */ /* 0x000fea0003c3ffff */
        .weak           $__internal_1_$__cuda_sm10x_tcgen05_guardrail_trap_phase_invalid_during_alloc
        .type           $__internal_1_$__cuda_sm10x_tcgen05_guardrail_trap_phase_invalid_during_alloc,@function
        .size           $__internal_1_$__cuda_sm10x_tcgen05_guardrail_trap_phase_invalid_during_alloc,($__internal_2_$__cuda_sm10x_tcgen05_guardrail_trap_unallocated_columns_being_dealloced - $__internal_1_$__cuda_sm10x_tcgen05_guardrail_trap_phase_invalid_during_alloc)
$__internal_1_$__cuda_sm10x_tcgen05_guardrail_trap_phase_invalid_during_alloc:
[----:B------:R-:W-:Y:S05]  /*88a0*/  BPT.TRAP 0x1 ;  /* 0x000000040000795c */ /* 0x000fea0000300000 */
[----:B------:R-:W-:-:S04]  /*88b0*/  MOV R5, 0x0 ;  /* 0x0000000000057802 */ /* 0x000fc80000000f00 */
[----:B------:R-:W-:Y:S05]  /*88c0*/  RET.REL.NODEC R4 `(_ZN7cutlass13device_kernelINS_4gemm6kernel13GemmUniversalIN4cute5tupleIJiiiiEEENS1_10collective13CollectiveMmaINS1_35MainloopSm100TmaUmmaWarpSpecializedILi27ELi2ELi4ENS5_IJNS4_1CILi2EEENSA_ILi1EEESC_EEEEENS5_IJNSA_ILi64EEESF_SF_EEENS_12float_e5m2_tENS5_IJlSC_lEEESH_SI_NS4_8TiledMMAINS4_8MMA_AtomIJNS4_10MMA_TraitsINS4_19SM100_MMA_F8F6F4_SSEJSH_SH_fSF_SF_NS4_17integral_constantINS4_4UMMA5MajorELSP_0EEESQ_NSN_INSO_7ScaleInELSR_0EEESS_EEEEEENS4_6LayoutINS5_IJSC_SC_SC_EEENS5_IJNSA_ILi0EEESX_SX_EEEEENS5_IJNS4_10UnderscoreES10_S10_EEEEENS4_13SM90_TMA_LOADENS4_14ComposedLayoutINS4_7SwizzleILi2ELi4ELi3EEENS4_18smem_ptr_flag_bitsILi8EEENSV_INS5_IJNSA_ILi8EEESF_EEENS5_IJSF_SC_EEEEEEEvNS4_8identityENS4_23SM90_TMA_LOAD_MULTICASTES1D_vS1E_EENS_8epilogue10collective18CollectiveEpilogueINS1H_23Sm100TmaWarpSpecializedILi1ELi1ELi32ELb0ELb0EEEJSG_NS5_IJNSV_ISF_SC_EES1M_EEESH_SI_SH_SI_NS1H_6fusion15FusionCallbacksIS1L_NS1O_17LinearCombinationISH_fSH_fLNS_15FloatRoundStyleE2EEESG_S1N_JEEENS4_5SM1004TMEM4LOAD26SM100_TMEM_LOAD_16dp32b32xES13_S1D_NS4_39AutoVectorizingCopyWithAssumedAlignmentILi128EEENS4_14SM90_TMA_STOREES1D_S1Z_S1Z_EEEvvEEEEvNT_6ParamsE) ;  /* 0xffffff7404cc7950 */ /* 0x000fea0003c3ffff */
        .weak           $__internal_2_$__cuda_sm10x_tcgen05_guardrail_trap_unallocated_columns_being_dealloced
        .type           $__internal_2_$__cuda_sm10x_tcgen05_guardrail_trap_unallocated_columns_being_dealloced,@function
        .size           $__internal_2_$__cuda_sm10x_tcgen05_guardrail_trap_unallocated_columns_being_dealloced,(.L_x_205 - $__internal_2_$__cuda_sm10x_tcgen05_guardrail_trap_unallocated_columns_being_dealloced)
$__internal_2_$__cuda_sm10x_tcgen05_guardrail_trap_unallocated_columns_being_dealloced:
[----:B------:R-:W-:Y:S05]  /*88d0*/  BPT.TRAP 0x1 ;  /* 0x000000040000795c */ /* 0x000fea0000300000 */
[----:B------:R-:W-:-:S04]  /*88e0*/  HFMA2 R3, -RZ, RZ, 0, 0 ;  /* 0x00000000ff037431 */ /* 0x000fc800000001ff */
[----:B------:R-:W-:Y:S05]  /*88f0*/  RET.REL.NODEC R2 `(_ZN7cutlass13device_kernelINS_4gemm6kernel13GemmUniversalIN4cute5tupleIJiiiiEEENS1_10collective13CollectiveMmaINS1_35MainloopSm100TmaUmmaWarpSpecializedILi27ELi2ELi4ENS5_IJNS4_1CILi2EEENSA_ILi1EEESC_EEEEENS5_IJNSA_ILi64EEESF_SF_EEENS_12float_e5m2_tENS5_IJlSC_lEEESH_SI_NS4_8TiledMMAINS4_8MMA_AtomIJNS4_10MMA_TraitsINS4_19SM100_MMA_F8F6F4_SSEJSH_SH_fSF_SF_NS4_17integral_constantINS4_4UMMA5MajorELSP_0EEESQ_NSN_INSO_7ScaleInELSR_0EEESS_EEEEEENS4_6LayoutINS5_IJSC_SC_SC_EEENS5_IJNSA_ILi0EEESX_SX_EEEEENS5_IJNS4_10UnderscoreES10_S10_EEEEENS4_13SM90_TMA_LOADENS4_14ComposedLayoutINS4_7SwizzleILi2ELi4ELi3EEENS4_18smem_ptr_flag_bitsILi8EEENSV_INS5_IJNSA_ILi8EEESF_EEENS5_IJSF_SC_EEEEEEEvNS4_8identityENS4_23SM90_TMA_LOAD_MULTICASTES1D_vS1E_EENS_8epilogue10collective18CollectiveEpilogueINS1H_23Sm100TmaWarpSpecializedILi1ELi1ELi32ELb0ELb0EEEJSG_NS5_IJNSV_ISF_SC_EES1M_EEESH_SI_SH_SI_NS1H_6fusion15FusionCallbacksIS1L_NS1O_17LinearCombinationISH_fSH_fLNS_15FloatRoundStyleE2EEESG_S1N_JEEENS4_5SM1004TMEM4LOAD26SM100_TMEM_LOAD_16dp32b32xES13_S1D_NS4_39AutoVectorizingCopyWithAssumedAlignmentILi128EEENS4_14SM90_TMA_STOREES1D_S1Z_S1Z_EEEvvEEEEvNT_6ParamsE) ;  /* 0xffffff7402c07950 */ /* 0x000fea0003c3ffff */
.L_x_204:
[----:B------:R-:W-:-:S00]  /*8900*/  BRA `(.L_x_204) ;  /* 0xfffffffc00fc7947 */ /* 0x000fc0000383ffff */
[----:B------:R-:W-:-:S00]  /*8910*/  NOP ;  /* 0x0000000000007918 */ /* 0x000fc00000000000 */
        /* <DEDUP_REMOVED lines=14> */
.L_x_205:


//--------------------- .nv.global.init           --------------------------
	.section	.nv.global.init,"aw",@progbits
.nv.global.init:
	.type		$str$27,@object
	.size		$str$27,($str$28 - $str$27)
$str$27:
        /*0000*/ 	.byte	0x28, 0x61, 0x64, 0x64, 0x72, 0x65, 0x73, 0x73, 0x20, 0x26, 0x20, 0x6d, 0x61, 0x73, 0x6b, 0x29
        /*0010*/ 	.byte	0x20, 0x3d, 0x3d, 0x20, 0x30, 0x00
	.type		$str$28,@object
	.size		$str$28,($str$26 - $str$28)
$str$28:
        /*0016*/ 	.byte	0x2f, 0x74, 0x6d, 0x70, 0x2f, 0x63, 0x75, 0x74, 0x6c, 0x61, 0x73, 0x73, 0x5f, 0x73, 0x77, 0x65
        /*0026*/ 	.byte	0x65, 0x70, 0x5f, 0x73, 0x72, 0x63, 0x2f, 0x69, 0x6e, 0x63, 0x6c, 0x75, 0x64, 0x65, 0x2f, 0x63
        /*0036*/ 	.byte	0x75, 0x74, 0x65, 0x2f, 0x70, 0x6f, 0x69, 0x6e, 0x74, 0x65, 0x72, 0x5f, 0x66, 0x6c, 0x61, 0x67
        /*0046*/ 	.byte	0x67, 0x65, 0x64, 0x2e, 0x68, 0x70, 0x70, 0x00
	.type		$str$26,@object
	.size		$str$26,($str$25 - $str$26)
$str$26:
        /*004e*/ 	.byte	0x2f, 0x74, 0x6d, 0x70, 0x2f, 0x63, 0x75, 0x74, 0x6c, 0x61, 0x73, 0x73, 0x5f, 0x73, 0x77, 0x65
        /*005e*/ 	.byte	0x65, 0x70, 0x5f, 0x73, 0x72, 0x63, 0x2f, 0x69, 0x6e, 0x63, 0x6c, 0x75, 0x64, 0x65, 0x2f, 0x63
        /*006e*/ 	.byte	0x75, 0x74, 0x65, 0x2f, 0x61, 0x74, 0x6f, 0x6d, 0x2f, 0x63, 0x6f, 0x70, 0x79, 0x5f, 0x74, 0x72
        /*007e*/ 	.byte	0x61, 0x69, 0x74, 0x73, 0x5f, 0x73, 0x6d, 0x31, 0x30, 0x30, 0x2e, 0x68, 0x70, 0x70, 0x00
	.type		$str$25,@object
	.size		$str$25,(__unnamed_1 - $str$25)
$str$25:
        /*008d*/ 	.byte	0x28, 0x28, 0x75, 0x69, 0x6e, 0x74, 0x33, 0x32, 0x5f, 0x74, 0x28, 0x74, 0x68, 0x72, 0x65, 0x61
        /*009d*/ 	.byte	0x64, 0x49, 0x64, 0x78, 0x2e, 0x78, 0x29, 0x20, 0x2f, 0x20, 0x33, 0x32, 0x29, 0x20, 0x25, 0x20
        /*00ad*/ 	.byte	0x34, 0x29, 0x20, 0x3d, 0x3d, 0x20, 0x28, 0x28, 0x28, 0x74, 0x6d, 0x65, 0x6d, 0x5f, 0x61, 0x64
        /*00bd*/ 	.byte	0x64, 0x72, 0x20, 0x3e, 0x3e, 0x20, 0x31, 0x36, 0x29, 0x20, 0x2f, 0x20, 0x33, 0x32, 0x29, 0x20
        /*00cd*/ 	.byte	0x25, 0x20, 0x34, 0x29, 0x00
	.type		__unnamed_1,@object
	.size		__unnamed_1,(__unnamed_2 - __unnamed_1)
__unnamed_1:
        /*00d2*/ 	.byte	0x61, 0x75, 0x74, 0x6f, 0x20, 0x63, 0x75, 0x74, 0x65, 0x3a, 0x3a, 0x61, 0x73, 0x5f, 0x70, 0x6f
        /* <DEDUP_REMOVED lines=24> */
        /*0262*/ 	.byte	0x3c, 0x34, 0x30, 0x39, 0x36, 0x3e, 0x3e, 0x3e, 0x3e, 0x5d, 0x00
	.type		__unnamed_2,@object
	.size		__unnamed_2,(.L_2 - __unnamed_2)
__unnamed_2:
        /* <DEDUP_REMOVED lines=40> */
        /*04ed*/ 	.byte	0x74, 0x65, 0x3a, 0x3a, 0x43, 0x3c, 0x30, 0x3e, 0x3e, 0x3e, 0x3e, 0x5d, 0x00
.L_2:


//--------------------- .nv.shared._ZN7cutlass13device_kernelINS_4gemm6kernel13GemmUniversalIN4cute5tupleIJiiiiEEENS1_10collective13CollectiveMmaINS1_35MainloopSm100TmaUmmaWarpSpecializedILi27ELi2ELi4ENS5_IJNS4_1CILi2EEENSA_ILi1EEESC_EEEEENS5_IJNSA_ILi64EEESF_SF_EEENS_12float_e5m2_tENS5_IJlSC_lEEESH_SI_NS4_8TiledMMAINS4_8MMA_AtomIJNS4_10MMA_TraitsINS4_19SM100_MMA_F8F6F4_SSEJSH_SH_fSF_SF_NS4_17integral_constantINS4_4UMMA5MajorELSP_0EEESQ_NSN_INSO_7ScaleInELSR_0EEESS_EEEEEENS4_6LayoutINS5_IJSC_SC_SC_EEENS5_IJNSA_ILi0EEESX_SX_EEEEENS5_IJNS4_10UnderscoreES10_S10_EEEEENS4_13SM90_TMA_LOADENS4_14ComposedLayoutINS4_7SwizzleILi2ELi4ELi3EEENS4_18smem_ptr_flag_bitsILi8EEENSV_INS5_IJNSA_ILi8EEESF_EEENS5_IJSF_SC_EEEEEEEvNS4_8identityENS4_23SM90_TMA_LOAD_MULTICASTES1D_vS1E_EENS_8epilogue10collective18CollectiveEpilogueINS1H_23Sm100TmaWarpSpecializedILi1ELi1ELi32ELb0ELb0EEEJSG_NS5_IJNSV_ISF_SC_EES1M_EEESH_SI_SH_SI_NS1H_6fusion15FusionCallbacksIS1L_NS1O_17LinearCombinationISH_fSH_fLNS_15FloatRoundStyleE2EEESG_S1N_JEEENS4_5SM1004TMEM4LOAD26SM100_TMEM_LOAD_16dp32b32xES13_S1D_NS4_39AutoVectorizingCopyWithAssumedAlignmentILi128EEENS4_14SM90_TMA_STOREES1D_S1Z_S1Z_EEEvvEEEEvNT_6ParamsE --------------------------
	.section	.nv.shared._ZN7cutlass13device_kernelINS_4gemm6kernel13GemmUniversalIN4cute5tupleIJiiiiEEENS1_10collective13CollectiveMmaINS1_35MainloopSm100TmaUmmaWarpSpecializedILi27ELi2ELi4ENS5_IJNS4_1CILi2EEENSA_ILi1EEESC_EEEEENS5_IJNSA_ILi64EEESF_SF_EEENS_12float_e5m2_tENS5_IJlSC_lEEESH_SI_NS4_8TiledMMAINS4_8MMA_AtomIJNS4_10MMA_TraitsINS4_19SM100_MMA_F8F6F4_SSEJSH_SH_fSF_SF_NS4_17integral_constantINS4_4UMMA5MajorELSP_0EEESQ_NSN_INSO_7ScaleInELSR_0EEESS_EEEEEENS4_6LayoutINS5_IJSC_SC_SC_EEENS5_IJNSA_ILi0EEESX_SX_EEEEENS5_IJNS4_10UnderscoreES10_S10_EEEEENS4_13SM90_TMA_LOADENS4_14ComposedLayoutINS4_7SwizzleILi2ELi4ELi3EEENS4_18smem_ptr_flag_bitsILi8EEENSV_INS5_IJNSA_ILi8EEESF_EEENS5_IJSF_SC_EEEEEEEvNS4_8identityENS4_23SM90_TMA_LOAD_MULTICASTES1D_vS1E_EENS_8epilogue10collective18CollectiveEpilogueINS1H_23Sm100TmaWarpSpecializedILi1ELi1ELi32ELb0ELb0EEEJSG_NS5_IJNSV_ISF_SC_EES1M_EEESH_SI_SH_SI_NS1H_6fusion15FusionCallbacksIS1L_NS1O_17LinearCombinationISH_fSH_fLNS_15FloatRoundStyleE2EEESG_S1N_JEEENS4_5SM1004TMEM4LOAD26SM100_TMEM_LOAD_16dp32b32xES13_S1D_NS4_39AutoVectorizingCopyWithAssumedAlignmentILi128EEENS4_14SM90_TMA_STOREES1D_S1Z_S1Z_EEEvvEEEEvNT_6ParamsE,"aw",@nobits
	.sectionflags	@""
	.align	16
	.zero		1024


//--------------------- .nv.shared.reserved.0     --------------------------
	.section	.nv.shared.reserved.0,"aw",@nobits
	.weak		__nv_reservedSMEM_offset_0_alias
	.size		__nv_reservedSMEM_offset_0_alias, 0, 64
	.other		__nv_reservedSMEM_offset_0_alias,@"STO_CUDA_RESERVED_SHARED STV_DEFAULT"
__nv_reservedSMEM_offset_0_alias:
	.zero		0
.nv.shared.reserved.0:
	.zero		64
	.weak		__nv_reservedSMEM_tcgen05_partition
	.type		__nv_reservedSMEM_tcgen05_partition,@object
	.size		__nv_reservedSMEM_tcgen05_partition,(.L_0 - __nv_reservedSMEM_tcgen05_partition)
__nv_reservedSMEM_tcgen05_partition:
	.zero		32
.L_0:


//--------------------- .nv.global                --------------------------
	.section	.nv.global,"aw",@nobits
.nv.global:
	.type		_ZN39_INTERNAL_97b76fe3_4_k_cu_cd3934c0_86024cute1_E,@object
	.size		_ZN39_INTERNAL_97b76fe3_4_k_cu_cd3934c0_86024cute1_E,(_ZN39_INTERNAL_97b76fe3_4_k_cu_cd3934c0_86024cuda3std3__45__cpo6cbeginE - _ZN39_INTERNAL_97b76fe3_4_k_cu_cd3934c0_86024cute1_E)
_ZN39_INTERNAL_97b76fe3_4_k_cu_cd3934c0_86024cute1_E:
	.zero		1
	.type		_ZN39_INTERNAL_97b76fe3_4_k_cu_cd3934c0_86024cuda3std3__45__cpo6cbeginE,@object
	.size		_ZN39_INTERNAL_97b76fe3_4_k_cu_cd3934c0_86024cuda3std3__45__cpo6cbeginE,(_ZN39_INTERNAL_97b76fe3_4_k_cu_cd3934c0_86024cuda3std3__48in_placeE - _ZN39_INTERNAL_97b76fe3_4_k_cu_cd3934c0_86024cuda3std3__45__cpo6cbeginE)
_ZN39_INTERNAL_97b76fe3_4_k_cu_cd3934c0_86024cuda3std3__45__cpo6cbeginE:
	.zero		1
	.type		_ZN39_INTERNAL_97b76fe3_4_k_cu_cd3934c0_86024cuda3std3__48in_placeE,@object
	.size		_ZN39_INTERNAL_97b76fe3_4_k_cu_cd3934c0_86024cuda3std3__48in_placeE,(_ZN39_INTERNAL_97b76fe3_4_k_cu_cd3934c0_86024cuda3std6ranges3__45__cpo9iter_moveE - _ZN39_INTERNAL_97b76fe3_4_k_cu_cd3934c0_86024cuda3std3__48in_placeE)
_ZN39_INTERNAL_97b76fe3_4_k_cu_cd3934c0_86024cuda3std3__48in_placeE:
	.zero		1
	.type		_ZN39_INTERNAL_97b76fe3_4_k_cu_cd3934c0_86024cuda3std6ranges3__45__cpo9iter_moveE,@object
	.size		_ZN39_INTERNAL_97b76fe3_4_k_cu_cd3934c0_86024cuda3std6ranges3__45__cpo9iter_moveE,(_ZN39_INTERNAL_97b76fe3_4_k_cu_cd3934c0_86024cuda3std3__45__cpo5beginE - _ZN39_INTERNAL_97b76fe3_4_k_cu_cd3934c0_86024cuda3std6ranges3__45__cpo9iter_moveE)
_ZN39_INTERNAL_97b76fe3_4_k_cu_cd3934c0_86024cuda3std6ranges3__45__cpo9iter_moveE:
	.zero		1
	.type		_ZN39_INTERNAL_97b76fe3_4_k_cu_cd3934c0_86024cuda3std3__45__cpo5beginE,@object
	.size		_ZN39_INTERNAL_97b76fe3_4_k_cu_cd3934c0_86024cuda3std3__45__cpo5beginE,(_ZN39_INTERNAL_97b76fe3_4_k_cu_cd3934c0_86024cuda3std3__441_GLOBAL__N__97b76fe3_4_k_cu_cd3934c0_86026ignoreE - _ZN39_INTERNAL_97b76fe3_4_k_cu_cd3934c0_86024cuda3std3__45__cpo5beginE)
_ZN39_INTERNAL_97b76fe3_4_k_cu_cd3934c0_86024cuda3std3__45__cpo5beginE:
	.zero		1
	.type		_ZN39_INTERNAL_97b76fe3_4_k_cu_cd3934c0_86024cuda3std3__441_GLOBAL__N__97b76fe3_4_k_cu_cd3934c0_86026ignoreE,@object
	.size		_ZN39_INTERNAL_97b76fe3_4_k_cu_cd3934c0_86024cuda3std3__441_GLOBAL__N__97b76fe3_4_k_cu_cd3934c0_86026ignoreE,(_ZN39_INTERNAL_97b76fe3_4_k_cu_cd3934c0_86024cute7productE - _ZN39_INTERNAL_97b76fe3_4_k_cu_cd3934c0_86024cuda3std3__441_GLOBAL__N__97b76fe3_4_k_cu_cd3934c0_86026ignoreE)
_ZN39_INTERNAL_97b76fe3_4_k_cu_cd3934c0_86024cuda3std3__441_GLOBAL__N__97b76fe3_4_k_cu_cd3934c0_86026ignoreE:
	.zero		1
	.type		_ZN39_INTERNAL_97b76fe3_4_k_cu_cd3934c0_86024cute7productE,@object
	.size		_ZN39_INTERNAL_97b76fe3_4_k_cu_cd3934c0_86024cute7productE,(_ZN39_INTERNAL_97b76fe3_4_k_cu_cd3934c0_86024cuda3std3__45__cpo3endE - _ZN39_INTERNAL_97b76fe3_4_k_cu_cd3934c0_86024cute7productE)
_ZN39_INTERNAL_97b76fe3_4_k_cu_cd3934c0_86024cute7productE:
	.zero		1
	.type		_ZN39_INTERNAL_97b76fe3_4_k_cu_cd3934c0_86024cuda3std3__45__cpo3endE,@object
	.size		_ZN39_INTERNAL_97b76fe3_4_k_cu_cd3934c0_86024cuda3std3__45__cpo3endE,(_ZN39_INTERNAL_97b76fe3_4_k_cu_cd3934c0_86024cuda3std3__419piecewise_constructE - _ZN39_INTERNAL_97b76fe3_4_k_cu_cd3934c0_86024cuda3std3__45__cpo3endE)
_ZN39_INTERNAL_97b76fe3_4_k_cu_cd3934c0_86024cuda3std3__45__cpo3endE:
	.zero		1
	.type		_ZN39_INTERNAL_97b76fe3_4_k_cu_cd3934c0_86024cuda3std3__419piecewise_constructE,@object
	.size		_ZN39_INTERNAL_97b76fe3_4_k_cu_cd3934c0_86024cuda3std3__419piecewise_constructE,(_ZN39_INTERNAL_97b76fe3_4_k_cu_cd3934c0_86024cuda3std3__45__cpo4cendE - _ZN39_INTERNAL_97b76fe3_4_k_cu_cd3934c0_86024cuda3std3__419piecewise_constructE)
_ZN39_INTERNAL_97b76fe3_4_k_cu_cd3934c0_86024cuda3std3__419piecewise_constructE:
	.zero		1
	.type		_ZN39_INTERNAL_97b76fe3_4_k_cu_cd3934c0_86024cuda3std3__45__cpo4cendE,@object
	.size		_ZN39_INTERNAL_97b76fe3_4_k_cu_cd3934c0_86024cuda3std3__45__cpo4cendE,(_ZN39_INTERNAL_97b76fe3_4_k_cu_cd3934c0_86024cuda3std6ranges3__45__cpo4swapE - _ZN39_INTERNAL_97b76fe3_4_k_cu_cd3934c0_86024cuda3std3__45__cpo4cendE)
_ZN39_INTERNAL_97b76fe3_4_k_cu_cd3934c0_86024cuda3std3__45__cpo4cendE:
	.zero		1
	.type		_ZN39_INTERNAL_97b76fe3_4_k_cu_cd3934c0_86024cuda3std6ranges3__45__cpo4swapE,@object
	.size		_ZN39_INTERNAL_97b76fe3_4_k_cu_cd3934c0_86024cuda3std6ranges3__45__cpo4swapE,(.L_10 - _ZN39_INTERNAL_97b76fe3_4_k_cu_cd3934c0_86024cuda3std6ranges3__45__cpo4swapE)
_ZN39_INTERNAL_97b76fe3_4_k_cu_cd3934c0_86024cuda3std6ranges3__45__cpo4swapE:
	.zero		1
.L_10:


//--------------------- .nv.constant0._ZN7cutlass13device_kernelINS_4gemm6kernel13GemmUniversalIN4cute5tupleIJiiiiEEENS1_10collective13CollectiveMmaINS1_35MainloopSm100TmaUmmaWarpSpecializedILi27ELi2ELi4ENS5_IJNS4_1CILi2EEENSA_ILi1EEESC_EEEEENS5_IJNSA_ILi64EEESF_SF_EEENS_12float_e5m2_tENS5_IJlSC_lEEESH_SI_NS4_8TiledMMAINS4_8MMA_AtomIJNS4_10MMA_TraitsINS4_19SM100_MMA_F8F6F4_SSEJSH_SH_fSF_SF_NS4_17integral_constantINS4_4UMMA5MajorELSP_0EEESQ_NSN_INSO_7ScaleInELSR_0EEESS_EEEEEENS4_6LayoutINS5_IJSC_SC_SC_EEENS5_IJNSA_ILi0EEESX_SX_EEEEENS5_IJNS4_10UnderscoreES10_S10_EEEEENS4_13SM90_TMA_LOADENS4_14ComposedLayoutINS4_7SwizzleILi2ELi4ELi3EEENS4_18smem_ptr_flag_bitsILi8EEENSV_INS5_IJNSA_ILi8EEESF_EEENS5_IJSF_SC_EEEEEEEvNS4_8identityENS4_23SM90_TMA_LOAD_MULTICASTES1D_vS1E_EENS_8epilogue10collective18CollectiveEpilogueINS1H_23Sm100TmaWarpSpecializedILi1ELi1ELi32ELb0ELb0EEEJSG_NS5_IJNSV_ISF_SC_EES1M_EEESH_SI_SH_SI_NS1H_6fusion15FusionCallbacksIS1L_NS1O_17LinearCombinationISH_fSH_fLNS_15FloatRoundStyleE2EEESG_S1N_JEEENS4_5SM1004TMEM4LOAD26SM100_TMEM_LOAD_16dp32b32xES13_S1D_NS4_39AutoVectorizingCopyWithAssumedAlignmentILi128EEENS4_14SM90_TMA_STOREES1D_S1Z_S1Z_EEEvvEEEEvNT_6ParamsE --------------------------
	.section	.nv.constant0._ZN7cutlass13device_kernelINS_4gemm6kernel13GemmUniversalIN4cute5tupleIJiiiiEEENS1_10collective13CollectiveMmaINS1_35MainloopSm100TmaUmmaWarpSpecializedILi27ELi2ELi4ENS5_IJNS4_1CILi2EEENSA_ILi1EEESC_EEEEENS5_IJNSA_ILi64EEESF_SF_EEENS_12float_e5m2_tENS5_IJlSC_lEEESH_SI_NS4_8TiledMMAINS4_8MMA_AtomIJNS4_10MMA_TraitsINS4_19SM100_MMA_F8F6F4_SSEJSH_SH_fSF_SF_NS4_17integral_constantINS4_4UMMA5MajorELSP_0EEESQ_NSN_INSO_7ScaleInELSR_0EEESS_EEEEEENS4_6LayoutINS5_IJSC_SC_SC_EEENS5_IJNSA_ILi0EEESX_SX_EEEEENS5_IJNS4_10UnderscoreES10_S10_EEEEENS4_13SM90_TMA_LOADENS4_14ComposedLayoutINS4_7SwizzleILi2ELi4ELi3EEENS4_18smem_ptr_flag_bitsILi8EEENSV_INS5_IJNSA_ILi8EEESF_EEENS5_IJSF_SC_EEEEEEEvNS4_8identityENS4_23SM90_TMA_LOAD_MULTICASTES1D_vS1E_EENS_8epilogue10collective18CollectiveEpilogueINS1H_23Sm100TmaWarpSpecializedILi1ELi1ELi32ELb0ELb0EEEJSG_NS5_IJNSV_ISF_SC_EES1M_EEESH_SI_SH_SI_NS1H_6fusion15FusionCallbacksIS1L_NS1O_17LinearCombinationISH_fSH_fLNS_15FloatRoundStyleE2EEESG_S1N_JEEENS4_5SM1004TMEM4LOAD26SM100_TMEM_LOAD_16dp32b32xES13_S1D_NS4_39AutoVectorizingCopyWithAssumedAlignmentILi128EEENS4_14SM90_TMA_STOREES1D_S1Z_S1Z_EEEvvEEEEvNT_6ParamsE,"a",@progbits
	.sectionflags	@""
	.align	4
.nv.constant0._ZN7cutlass13device_kernelINS_4gemm6kernel13GemmUniversalIN4cute5tupleIJiiiiEEENS1_10collective13CollectiveMmaINS1_35MainloopSm100TmaUmmaWarpSpecializedILi27ELi2ELi4ENS5_IJNS4_1CILi2EEENSA_ILi1EEESC_EEEEENS5_IJNSA_ILi64EEESF_SF_EEENS_12float_e5m2_tENS5_IJlSC_lEEESH_SI_NS4_8TiledMMAINS4_8MMA_AtomIJNS4_10MMA_TraitsINS4_19SM100_MMA_F8F6F4_SSEJSH_SH_fSF_SF_NS4_17integral_constantINS4_4UMMA5MajorELSP_0EEESQ_NSN_INSO_7ScaleInELSR_0EEESS_EEEEEENS4_6LayoutINS5_IJSC_SC_SC_EEENS5_IJNSA_ILi0EEESX_SX_EEEEENS5_IJNS4_10UnderscoreES10_S10_EEEEENS4_13SM90_TMA_LOADENS4_14ComposedLayoutINS4_7SwizzleILi2ELi4ELi3EEENS4_18smem_ptr_flag_bitsILi8EEENSV_INS5_IJNSA_ILi8EEESF_EEENS5_IJSF_SC_EEEEEEEvNS4_8identityENS4_23SM90_TMA_LOAD_MULTICASTES1D_vS1E_EENS_8epilogue10collective18CollectiveEpilogueINS1H_23Sm100TmaWarpSpecializedILi1ELi1ELi32ELb0ELb0EEEJSG_NS5_IJNSV_ISF_SC_EES1M_EEESH_SI_SH_SI_NS1H_6fusion15FusionCallbacksIS1L_NS1O_17LinearCombinationISH_fSH_fLNS_15FloatRoundStyleE2EEESG_S1N_JEEENS4_5SM1004TMEM4LOAD26SM100_TMEM_LOAD_16dp32b32xES13_S1D_NS4_39AutoVectorizingCopyWithAssumedAlignmentILi128EEENS4_14SM90_TMA_STOREES1D_S1Z_S1Z_EEEvvEEEEvNT_6ParamsE:
	.zero		2944


//--------------------- SYMBOLS --------------------------

	.type		.nv.reservedSmem.offset0,@object
	.size		.nv.reservedSmem.offset0,0x4
	.type		.nv.reservedSmem.cap,@object
	.size		.nv.reservedSmem.cap,0x4
	.type		__assertfail,@function
